//
// Generated by NVIDIA NVVM Compiler
//
// Compiler Build ID: CL-36424714
// Cuda compilation tools, release 13.0, V13.0.88
// Based on NVVM 20.0.0
//

.version 9.0
.target sm_100
.address_size 64

	// .globl	_Z11LU_DiagonalPfii

.visible .entry _Z11LU_DiagonalPfii(
	.param .u64 .ptr .align 1 _Z11LU_DiagonalPfii_param_0,
	.param .u32 _Z11LU_DiagonalPfii_param_1,
	.param .u32 _Z11LU_DiagonalPfii_param_2
)
{
	.reg .pred 	%p<36>;
	.reg .b32 	%r<96>;
	.reg .b32 	%f<41>;
	.reg .b64 	%rd<54>;

	ld.param.u64 	%rd12, [_Z11LU_DiagonalPfii_param_0];
	ld.param.u32 	%r57, [_Z11LU_DiagonalPfii_param_1];
	ld.param.u32 	%r58, [_Z11LU_DiagonalPfii_param_2];
	cvta.to.global.u64 	%rd1, %rd12;
	mov.u32 	%r1, %tid.x;
	mov.u32 	%r2, %tid.y;
	setp.lt.s32 	%p1, %r57, 1;
	@%p1 bra 	$L__BB0_27;
	mul.lo.s32 	%r3, %r58, %r1;
	mul.lo.s32 	%r4, %r58, %r2;
	add.s32 	%r60, %r4, %r1;
	mul.wide.s32 	%rd13, %r60, 4;
	add.s64 	%rd2, %rd1, %rd13;
	and.b32  	%r5, %r57, 3;
	setp.lt.u32 	%p2, %r57, 4;
	mov.b32 	%r95, 0;
	@%p2 bra 	$L__BB0_20;
	and.b32  	%r95, %r57, 2147483644;
	mul.lo.s32 	%r88, %r58, 3;
	shl.b32 	%r8, %r58, 2;
	add.s32 	%r87, %r1, %r88;
	shl.b32 	%r86, %r58, 1;
	add.s32 	%r85, %r1, %r86;
	add.s64 	%rd3, %rd1, 8;
	mul.wide.s32 	%rd15, %r4, 4;
	add.s64 	%rd52, %rd3, %rd15;
	mul.wide.s32 	%rd16, %r3, 4;
	add.s64 	%rd51, %rd3, %rd16;
	add.s32 	%r80, %r1, %r58;
	add.s32 	%r13, %r8, 4;
	mov.b64 	%rd53, 0;
	mov.b32 	%r79, 0;
	mov.u32 	%r81, %r3;
	mov.u32 	%r82, %r58;
	mov.u32 	%r83, %r1;
	mov.u32 	%r84, %r4;
$L__BB0_3:
	setp.ge.u32 	%p3, %r1, %r57;
	cvt.u32.u64 	%r24, %rd53;
	bar.sync 	0;
	setp.le.u32 	%p4, %r1, %r24;
	or.pred  	%p5, %p3, %p4;
	@%p5 bra 	$L__BB0_5;
	mul.wide.s32 	%rd17, %r81, 4;
	add.s64 	%rd18, %rd1, %rd17;
	ld.global.f32 	%f1, [%rd18];
	mul.wide.s32 	%rd19, %r79, 4;
	add.s64 	%rd20, %rd1, %rd19;
	ld.global.f32 	%f2, [%rd20];
	div.rn.f32 	%f3, %f1, %f2;
	st.global.f32 	[%rd18], %f3;
$L__BB0_5:
	bar.sync 	0;
	min.u32 	%r63, %r1, %r2;
	setp.le.u32 	%p6, %r63, %r24;
	max.u32 	%r64, %r1, %r2;
	setp.ge.u32 	%p7, %r64, %r57;
	or.pred  	%p8, %p7, %p6;
	@%p8 bra 	$L__BB0_7;
	mul.wide.s32 	%rd21, %r84, 4;
	add.s64 	%rd22, %rd1, %rd21;
	ld.global.f32 	%f4, [%rd22];
	mul.wide.s32 	%rd23, %r83, 4;
	add.s64 	%rd24, %rd1, %rd23;
	ld.global.f32 	%f5, [%rd24];
	mul.f32 	%f6, %f4, %f5;
	ld.global.f32 	%f7, [%rd2];
	sub.f32 	%f8, %f7, %f6;
	st.global.f32 	[%rd2], %f8;
$L__BB0_7:
	bar.sync 	0;
	bar.sync 	0;
	add.s32 	%r25, %r24, 1;
	setp.le.u32 	%p10, %r1, %r25;
	or.pred  	%p11, %p3, %p10;
	@%p11 bra 	$L__BB0_9;
	ld.global.f32 	%f9, [%rd51+-4];
	cvt.s64.s32 	%rd25, %r82;
	add.s64 	%rd26, %rd53, %rd25;
	shl.b64 	%rd27, %rd26, 2;
	add.s64 	%rd28, %rd1, %rd27;
	ld.global.f32 	%f10, [%rd28+4];
	div.rn.f32 	%f11, %f9, %f10;
	st.global.f32 	[%rd51+-4], %f11;
$L__BB0_9:
	bar.sync 	0;
	min.u32 	%r66, %r1, %r2;
	setp.le.u32 	%p12, %r66, %r25;
	max.u32 	%r67, %r1, %r2;
	setp.ge.u32 	%p13, %r67, %r57;
	or.pred  	%p14, %p13, %p12;
	@%p14 bra 	$L__BB0_11;
	ld.global.f32 	%f12, [%rd52+-4];
	mul.wide.s32 	%rd29, %r80, 4;
	add.s64 	%rd30, %rd1, %rd29;
	ld.global.f32 	%f13, [%rd30];
	mul.f32 	%f14, %f12, %f13;
	ld.global.f32 	%f15, [%rd2];
	sub.f32 	%f16, %f15, %f14;
	st.global.f32 	[%rd2], %f16;
$L__BB0_11:
	bar.sync 	0;
	bar.sync 	0;
	add.s32 	%r26, %r25, 1;
	setp.le.u32 	%p16, %r1, %r26;
	or.pred  	%p17, %p3, %p16;
	@%p17 bra 	$L__BB0_13;
	ld.global.f32 	%f17, [%rd51];
	cvt.s64.s32 	%rd31, %r86;
	add.s64 	%rd32, %rd53, %rd31;
	shl.b64 	%rd33, %rd32, 2;
	add.s64 	%rd34, %rd3, %rd33;
	ld.global.f32 	%f18, [%rd34];
	div.rn.f32 	%f19, %f17, %f18;
	st.global.f32 	[%rd51], %f19;
$L__BB0_13:
	bar.sync 	0;
	min.u32 	%r69, %r1, %r2;
	setp.le.u32 	%p18, %r69, %r26;
	max.u32 	%r70, %r1, %r2;
	setp.ge.u32 	%p19, %r70, %r57;
	or.pred  	%p20, %p19, %p18;
	@%p20 bra 	$L__BB0_15;
	ld.global.f32 	%f20, [%rd52];
	mul.wide.s32 	%rd35, %r85, 4;
	add.s64 	%rd36, %rd1, %rd35;
	ld.global.f32 	%f21, [%rd36];
	mul.f32 	%f22, %f20, %f21;
	ld.global.f32 	%f23, [%rd2];
	sub.f32 	%f24, %f23, %f22;
	st.global.f32 	[%rd2], %f24;
$L__BB0_15:
	bar.sync 	0;
	bar.sync 	0;
	add.s32 	%r27, %r26, 1;
	setp.le.u32 	%p22, %r1, %r27;
	or.pred  	%p23, %p3, %p22;
	@%p23 bra 	$L__BB0_17;
	ld.global.f32 	%f25, [%rd51+4];
	cvt.s64.s32 	%rd37, %r88;
	add.s64 	%rd38, %rd53, %rd37;
	shl.b64 	%rd39, %rd38, 2;
	add.s64 	%rd40, %rd1, %rd39;
	ld.global.f32 	%f26, [%rd40+12];
	div.rn.f32 	%f27, %f25, %f26;
	st.global.f32 	[%rd51+4], %f27;
$L__BB0_17:
	bar.sync 	0;
	min.u32 	%r72, %r1, %r2;
	setp.le.u32 	%p24, %r72, %r27;
	max.u32 	%r73, %r1, %r2;
	setp.ge.u32 	%p25, %r73, %r57;
	or.pred  	%p26, %p25, %p24;
	@%p26 bra 	$L__BB0_19;
	ld.global.f32 	%f28, [%rd52+4];
	mul.wide.s32 	%rd41, %r87, 4;
	add.s64 	%rd42, %rd1, %rd41;
	ld.global.f32 	%f29, [%rd42];
	mul.f32 	%f30, %f28, %f29;
	ld.global.f32 	%f31, [%rd2];
	sub.f32 	%f32, %f31, %f30;
	st.global.f32 	[%rd2], %f32;
$L__BB0_19:
	bar.sync 	0;
	add.s32 	%r88, %r88, %r8;
	add.s32 	%r87, %r87, %r8;
	add.s32 	%r86, %r86, %r8;
	add.s32 	%r85, %r85, %r8;
	add.s64 	%rd53, %rd53, 4;
	cvt.u32.u64 	%r74, %rd53;
	add.s32 	%r84, %r84, 4;
	add.s64 	%rd52, %rd52, 16;
	add.s32 	%r83, %r83, %r8;
	add.s32 	%r82, %r82, %r8;
	add.s32 	%r81, %r81, 4;
	add.s64 	%rd51, %rd51, 16;
	add.s32 	%r80, %r80, %r8;
	add.s32 	%r79, %r79, %r13;
	setp.ne.s32 	%p27, %r74, %r95;
	@%p27 bra 	$L__BB0_3;
$L__BB0_20:
	setp.eq.s32 	%p28, %r5, 0;
	@%p28 bra 	$L__BB0_27;
	mul.lo.s32 	%r75, %r95, %r58;
	add.s32 	%r94, %r1, %r75;
	add.s32 	%r93, %r95, %r4;
	add.s32 	%r41, %r58, 1;
	add.s32 	%r92, %r75, %r95;
	add.s32 	%r91, %r95, %r3;
	neg.s32 	%r90, %r5;
$L__BB0_22:
	.pragma "nounroll";
	setp.ge.u32 	%p29, %r1, %r57;
	bar.sync 	0;
	setp.le.u32 	%p30, %r1, %r95;
	or.pred  	%p31, %p29, %p30;
	@%p31 bra 	$L__BB0_24;
	mul.wide.s32 	%rd43, %r91, 4;
	add.s64 	%rd44, %rd1, %rd43;
	ld.global.f32 	%f33, [%rd44];
	mul.wide.s32 	%rd45, %r92, 4;
	add.s64 	%rd46, %rd1, %rd45;
	ld.global.f32 	%f34, [%rd46];
	div.rn.f32 	%f35, %f33, %f34;
	st.global.f32 	[%rd44], %f35;
$L__BB0_24:
	bar.sync 	0;
	min.u32 	%r77, %r1, %r2;
	setp.le.u32 	%p32, %r77, %r95;
	max.u32 	%r78, %r1, %r2;
	setp.ge.u32 	%p33, %r78, %r57;
	or.pred  	%p34, %p33, %p32;
	@%p34 bra 	$L__BB0_26;
	mul.wide.s32 	%rd47, %r93, 4;
	add.s64 	%rd48, %rd1, %rd47;
	ld.global.f32 	%f36, [%rd48];
	mul.wide.s32 	%rd49, %r94, 4;
	add.s64 	%rd50, %rd1, %rd49;
	ld.global.f32 	%f37, [%rd50];
	mul.f32 	%f38, %f36, %f37;
	ld.global.f32 	%f39, [%rd2];
	sub.f32 	%f40, %f39, %f38;
	st.global.f32 	[%rd2], %f40;
$L__BB0_26:
	bar.sync 	0;
	add.s32 	%r95, %r95, 1;
	add.s32 	%r94, %r94, %r58;
	add.s32 	%r93, %r93, 1;
	add.s32 	%r92, %r92, %r41;
	add.s32 	%r91, %r91, 1;
	add.s32 	%r90, %r90, 1;
	setp.ne.s32 	%p35, %r90, 0;
	@%p35 bra 	$L__BB0_22;
$L__BB0_27:
	ret;

}
	// .globl	_Z5DTRSMPfS_iiib
.visible .entry _Z5DTRSMPfS_iiib(
	.param .u64 .ptr .align 1 _Z5DTRSMPfS_iiib_param_0,
	.param .u64 .ptr .align 1 _Z5DTRSMPfS_iiib_param_1,
	.param .u32 _Z5DTRSMPfS_iiib_param_2,
	.param .u32 _Z5DTRSMPfS_iiib_param_3,
	.param .u32 _Z5DTRSMPfS_iiib_param_4,
	.param .u8 _Z5DTRSMPfS_iiib_param_5
)
{
	.reg .pred 	%p<51>;
	.reg .b16 	%rs<2>;
	.reg .b32 	%r<64>;
	.reg .b32 	%f<41>;
	.reg .b64 	%rd<29>;

	ld.param.u64 	%rd8, [_Z5DTRSMPfS_iiib_param_0];
	ld.param.u64 	%rd9, [_Z5DTRSMPfS_iiib_param_1];
	ld.param.u32 	%r43, [_Z5DTRSMPfS_iiib_param_2];
	ld.param.u32 	%r44, [_Z5DTRSMPfS_iiib_param_3];
	ld.param.u32 	%r45, [_Z5DTRSMPfS_iiib_param_4];
	ld.param.s8 	%rs1, [_Z5DTRSMPfS_iiib_param_5];
	cvta.to.global.u64 	%rd1, %rd8;
	cvta.to.global.u64 	%rd2, %rd9;
	mov.u32 	%r1, %tid.x;
	setp.eq.s16 	%p2, %rs1, 0;
	setp.lt.s32 	%p3, %r43, 1;
	or.pred  	%p4, %p2, %p3;
	@%p4 bra 	$L__BB1_27;
	mov.u32 	%r2, %tid.y;
	mul.lo.s32 	%r3, %r45, %r2;
	add.s32 	%r47, %r3, %r1;
	mul.wide.s32 	%rd10, %r47, 4;
	add.s64 	%rd3, %rd2, %rd10;
	mad.lo.s32 	%r48, %r45, %r1, %r1;
	mul.wide.s32 	%rd11, %r48, 4;
	add.s64 	%rd4, %rd1, %rd11;
	setp.lt.u32 	%p5, %r1, %r43;
	setp.lt.s32 	%p6, %r2, %r44;
	and.pred  	%p1, %p5, %p6;
	and.b32  	%r4, %r43, 3;
	setp.lt.u32 	%p7, %r43, 4;
	mov.b32 	%r63, 0;
	@%p7 bra 	$L__BB1_20;
	and.b32  	%r63, %r43, 2147483644;
	mad.lo.s32 	%r56, %r45, 3, %r1;
	shl.b32 	%r7, %r45, 2;
	shl.b32 	%r50, %r45, 1;
	add.s32 	%r55, %r1, %r50;
	mul.wide.s32 	%rd12, %r3, 4;
	add.s64 	%rd13, %rd12, %rd1;
	add.s64 	%rd28, %rd13, 12;
	add.s32 	%r54, %r1, %r45;
	neg.s32 	%r53, %r1;
	mov.b32 	%r57, 0;
	mov.u32 	%r51, %r3;
	mov.u32 	%r52, %r1;
$L__BB1_3:
	setp.lt.u32 	%p8, %r2, %r43;
	bar.sync 	0;
	setp.ne.s32 	%p9, %r53, 0;
	or.pred  	%p10, %p8, %p9;
	@%p10 bra 	$L__BB1_5;
	ld.global.f32 	%f1, [%rd3];
	ld.global.f32 	%f2, [%rd4];
	div.rn.f32 	%f3, %f1, %f2;
	st.global.f32 	[%rd3], %f3;
$L__BB1_5:
	setp.ge.u32 	%p11, %r2, %r43;
	bar.sync 	0;
	setp.gt.u32 	%p12, %r1, %r57;
	and.pred  	%p13, %p11, %p12;
	and.pred  	%p14, %p13, %p1;
	not.pred 	%p15, %p14;
	@%p15 bra 	$L__BB1_7;
	mul.wide.s32 	%rd14, %r51, 4;
	add.s64 	%rd15, %rd1, %rd14;
	ld.global.f32 	%f4, [%rd15];
	mul.wide.s32 	%rd16, %r52, 4;
	add.s64 	%rd17, %rd2, %rd16;
	ld.global.f32 	%f5, [%rd17];
	mul.f32 	%f6, %f4, %f5;
	ld.global.f32 	%f7, [%rd3];
	sub.f32 	%f8, %f7, %f6;
	st.global.f32 	[%rd3], %f8;
$L__BB1_7:
	setp.lt.u32 	%p16, %r2, %r43;
	add.s32 	%r18, %r57, 1;
	bar.sync 	0;
	setp.ne.s32 	%p17, %r1, %r18;
	or.pred  	%p18, %p16, %p17;
	@%p18 bra 	$L__BB1_9;
	ld.global.f32 	%f9, [%rd3];
	ld.global.f32 	%f10, [%rd4];
	div.rn.f32 	%f11, %f9, %f10;
	st.global.f32 	[%rd3], %f11;
$L__BB1_9:
	bar.sync 	0;
	setp.gt.u32 	%p20, %r1, %r18;
	and.pred  	%p21, %p11, %p20;
	and.pred  	%p22, %p21, %p1;
	not.pred 	%p23, %p22;
	@%p23 bra 	$L__BB1_11;
	ld.global.f32 	%f12, [%rd28+-8];
	mul.wide.s32 	%rd18, %r54, 4;
	add.s64 	%rd19, %rd2, %rd18;
	ld.global.f32 	%f13, [%rd19];
	mul.f32 	%f14, %f12, %f13;
	ld.global.f32 	%f15, [%rd3];
	sub.f32 	%f16, %f15, %f14;
	st.global.f32 	[%rd3], %f16;
$L__BB1_11:
	add.s32 	%r19, %r57, 2;
	bar.sync 	0;
	setp.ne.s32 	%p25, %r1, %r19;
	or.pred  	%p26, %p16, %p25;
	@%p26 bra 	$L__BB1_13;
	ld.global.f32 	%f17, [%rd3];
	ld.global.f32 	%f18, [%rd4];
	div.rn.f32 	%f19, %f17, %f18;
	st.global.f32 	[%rd3], %f19;
$L__BB1_13:
	bar.sync 	0;
	setp.gt.u32 	%p28, %r1, %r19;
	and.pred  	%p29, %p11, %p28;
	and.pred  	%p30, %p29, %p1;
	not.pred 	%p31, %p30;
	@%p31 bra 	$L__BB1_15;
	ld.global.f32 	%f20, [%rd28+-4];
	mul.wide.s32 	%rd20, %r55, 4;
	add.s64 	%rd21, %rd2, %rd20;
	ld.global.f32 	%f21, [%rd21];
	mul.f32 	%f22, %f20, %f21;
	ld.global.f32 	%f23, [%rd3];
	sub.f32 	%f24, %f23, %f22;
	st.global.f32 	[%rd3], %f24;
$L__BB1_15:
	add.s32 	%r20, %r57, 3;
	bar.sync 	0;
	setp.ne.s32 	%p33, %r1, %r20;
	or.pred  	%p34, %p16, %p33;
	@%p34 bra 	$L__BB1_17;
	ld.global.f32 	%f25, [%rd3];
	ld.global.f32 	%f26, [%rd4];
	div.rn.f32 	%f27, %f25, %f26;
	st.global.f32 	[%rd3], %f27;
$L__BB1_17:
	bar.sync 	0;
	setp.gt.u32 	%p36, %r1, %r20;
	and.pred  	%p37, %p11, %p36;
	and.pred  	%p38, %p37, %p1;
	not.pred 	%p39, %p38;
	@%p39 bra 	$L__BB1_19;
	ld.global.f32 	%f28, [%rd28];
	mul.wide.s32 	%rd22, %r56, 4;
	add.s64 	%rd23, %rd2, %rd22;
	ld.global.f32 	%f29, [%rd23];
	mul.f32 	%f30, %f28, %f29;
	ld.global.f32 	%f31, [%rd3];
	sub.f32 	%f32, %f31, %f30;
	st.global.f32 	[%rd3], %f32;
$L__BB1_19:
	add.s32 	%r57, %r57, 4;
	add.s32 	%r56, %r56, %r7;
	add.s32 	%r55, %r55, %r7;
	add.s64 	%rd28, %rd28, 16;
	add.s32 	%r54, %r54, %r7;
	add.s32 	%r53, %r53, 4;
	add.s32 	%r52, %r52, %r7;
	add.s32 	%r51, %r51, 4;
	setp.ne.s32 	%p40, %r57, %r63;
	@%p40 bra 	$L__BB1_3;
$L__BB1_20:
	setp.eq.s32 	%p41, %r4, 0;
	@%p41 bra 	$L__BB1_27;
	mad.lo.s32 	%r62, %r63, %r45, %r1;
	add.s32 	%r61, %r63, %r3;
	sub.s32 	%r60, %r63, %r1;
	neg.s32 	%r59, %r4;
$L__BB1_22:
	.pragma "nounroll";
	setp.lt.u32 	%p42, %r2, %r43;
	bar.sync 	0;
	setp.ne.s32 	%p43, %r60, 0;
	or.pred  	%p44, %p42, %p43;
	@%p44 bra 	$L__BB1_24;
	ld.global.f32 	%f33, [%rd3];
	ld.global.f32 	%f34, [%rd4];
	div.rn.f32 	%f35, %f33, %f34;
	st.global.f32 	[%rd3], %f35;
$L__BB1_24:
	setp.ge.u32 	%p45, %r2, %r43;
	bar.sync 	0;
	setp.gt.u32 	%p46, %r1, %r63;
	and.pred  	%p47, %p45, %p46;
	and.pred  	%p48, %p47, %p1;
	not.pred 	%p49, %p48;
	@%p49 bra 	$L__BB1_26;
	mul.wide.s32 	%rd24, %r61, 4;
	add.s64 	%rd25, %rd1, %rd24;
	ld.global.f32 	%f36, [%rd25];
	mul.wide.s32 	%rd26, %r62, 4;
	add.s64 	%rd27, %rd2, %rd26;
	ld.global.f32 	%f37, [%rd27];
	mul.f32 	%f38, %f36, %f37;
	ld.global.f32 	%f39, [%rd3];
	sub.f32 	%f40, %f39, %f38;
	st.global.f32 	[%rd3], %f40;
$L__BB1_26:
	add.s32 	%r63, %r63, 1;
	add.s32 	%r62, %r62, %r45;
	add.s32 	%r61, %r61, 1;
	add.s32 	%r60, %r60, 1;
	add.s32 	%r59, %r59, 1;
	setp.ne.s32 	%p50, %r59, 0;
	@%p50 bra 	$L__BB1_22;
$L__BB1_27:
	ret;

}
	// .globl	_Z5DGEMMPfS_S_iii
.visible .entry _Z5DGEMMPfS_S_iii(
	.param .u64 .ptr .align 1 _Z5DGEMMPfS_S_iii_param_0,
	.param .u64 .ptr .align 1 _Z5DGEMMPfS_S_iii_param_1,
	.param .u64 .ptr .align 1 _Z5DGEMMPfS_S_iii_param_2,
	.param .u32 _Z5DGEMMPfS_S_iii_param_3,
	.param .u32 _Z5DGEMMPfS_S_iii_param_4,
	.param .u32 _Z5DGEMMPfS_S_iii_param_5
)
{
	.reg .pred 	%p<12>;
	.reg .b32 	%r<39>;
	.reg .b32 	%f<69>;
	.reg .b64 	%rd<39>;

	ld.param.u64 	%rd4, [_Z5DGEMMPfS_S_iii_param_0];
	ld.param.u64 	%rd5, [_Z5DGEMMPfS_S_iii_param_1];
	ld.param.u64 	%rd3, [_Z5DGEMMPfS_S_iii_param_2];
	ld.param.u32 	%r20, [_Z5DGEMMPfS_S_iii_param_3];
	ld.param.u32 	%r22, [_Z5DGEMMPfS_S_iii_param_4];
	ld.param.u32 	%r21, [_Z5DGEMMPfS_S_iii_param_5];
	cvta.to.global.u64 	%rd1, %rd5;
	cvta.to.global.u64 	%rd2, %rd4;
	mov.u32 	%r1, %tid.x;
	mov.u32 	%r2, %tid.y;
	setp.ge.s32 	%p1, %r1, %r20;
	setp.ge.s32 	%p2, %r2, %r22;
	or.pred  	%p3, %p1, %p2;
	@%p3 bra 	$L__BB2_13;
	mul.lo.s32 	%r3, %r21, %r2;
	add.s32 	%r24, %r20, -1;
	and.b32  	%r4, %r20, 7;
	setp.lt.u32 	%p4, %r24, 7;
	mov.f32 	%f68, 0f00000000;
	mov.b32 	%r37, 0;
	@%p4 bra 	$L__BB2_4;
	and.b32  	%r37, %r20, -8;
	neg.s32 	%r35, %r37;
	shl.b32 	%r7, %r21, 3;
	mov.f32 	%f68, 0f00000000;
	mul.wide.s32 	%rd10, %r21, 4;
	mov.u32 	%r33, %r3;
	mov.u32 	%r34, %r1;
$L__BB2_3:
	.pragma "nounroll";
	mul.wide.s32 	%rd6, %r33, 4;
	add.s64 	%rd7, %rd2, %rd6;
	ld.global.f32 	%f16, [%rd7];
	mul.wide.s32 	%rd8, %r34, 4;
	add.s64 	%rd9, %rd1, %rd8;
	ld.global.f32 	%f17, [%rd9];
	fma.rn.f32 	%f18, %f16, %f17, %f68;
	ld.global.f32 	%f19, [%rd7+4];
	add.s64 	%rd11, %rd9, %rd10;
	ld.global.f32 	%f20, [%rd11];
	fma.rn.f32 	%f21, %f19, %f20, %f18;
	ld.global.f32 	%f22, [%rd7+8];
	add.s64 	%rd12, %rd11, %rd10;
	ld.global.f32 	%f23, [%rd12];
	fma.rn.f32 	%f24, %f22, %f23, %f21;
	ld.global.f32 	%f25, [%rd7+12];
	add.s64 	%rd13, %rd12, %rd10;
	ld.global.f32 	%f26, [%rd13];
	fma.rn.f32 	%f27, %f25, %f26, %f24;
	ld.global.f32 	%f28, [%rd7+16];
	add.s64 	%rd14, %rd13, %rd10;
	ld.global.f32 	%f29, [%rd14];
	fma.rn.f32 	%f30, %f28, %f29, %f27;
	ld.global.f32 	%f31, [%rd7+20];
	add.s64 	%rd15, %rd14, %rd10;
	ld.global.f32 	%f32, [%rd15];
	fma.rn.f32 	%f33, %f31, %f32, %f30;
	ld.global.f32 	%f34, [%rd7+24];
	add.s64 	%rd16, %rd15, %rd10;
	ld.global.f32 	%f35, [%rd16];
	fma.rn.f32 	%f36, %f34, %f35, %f33;
	ld.global.f32 	%f37, [%rd7+28];
	add.s64 	%rd17, %rd16, %rd10;
	ld.global.f32 	%f38, [%rd17];
	fma.rn.f32 	%f68, %f37, %f38, %f36;
	add.s32 	%r35, %r35, 8;
	add.s32 	%r34, %r34, %r7;
	add.s32 	%r33, %r33, 8;
	setp.ne.s32 	%p5, %r35, 0;
	@%p5 bra 	$L__BB2_3;
$L__BB2_4:
	setp.eq.s32 	%p6, %r4, 0;
	@%p6 bra 	$L__BB2_12;
	and.b32  	%r15, %r20, 3;
	setp.lt.u32 	%p7, %r4, 4;
	@%p7 bra 	$L__BB2_7;
	add.s32 	%r25, %r37, %r3;
	mul.wide.s32 	%rd18, %r25, 4;
	add.s64 	%rd19, %rd2, %rd18;
	ld.global.f32 	%f40, [%rd19];
	mad.lo.s32 	%r26, %r37, %r21, %r1;
	mul.wide.s32 	%rd20, %r26, 4;
	add.s64 	%rd21, %rd1, %rd20;
	ld.global.f32 	%f41, [%rd21];
	fma.rn.f32 	%f42, %f40, %f41, %f68;
	ld.global.f32 	%f43, [%rd19+4];
	mul.wide.s32 	%rd22, %r21, 4;
	add.s64 	%rd23, %rd21, %rd22;
	ld.global.f32 	%f44, [%rd23];
	fma.rn.f32 	%f45, %f43, %f44, %f42;
	ld.global.f32 	%f46, [%rd19+8];
	add.s64 	%rd24, %rd23, %rd22;
	ld.global.f32 	%f47, [%rd24];
	fma.rn.f32 	%f48, %f46, %f47, %f45;
	ld.global.f32 	%f49, [%rd19+12];
	add.s64 	%rd25, %rd24, %rd22;
	ld.global.f32 	%f50, [%rd25];
	fma.rn.f32 	%f68, %f49, %f50, %f48;
	add.s32 	%r37, %r37, 4;
$L__BB2_7:
	setp.eq.s32 	%p8, %r15, 0;
	@%p8 bra 	$L__BB2_12;
	setp.eq.s32 	%p9, %r15, 1;
	@%p9 bra 	$L__BB2_10;
	add.s32 	%r27, %r37, %r3;
	mul.wide.s32 	%rd26, %r27, 4;
	add.s64 	%rd27, %rd2, %rd26;
	ld.global.f32 	%f52, [%rd27];
	mad.lo.s32 	%r28, %r37, %r21, %r1;
	mul.wide.s32 	%rd28, %r28, 4;
	add.s64 	%rd29, %rd1, %rd28;
	ld.global.f32 	%f53, [%rd29];
	fma.rn.f32 	%f54, %f52, %f53, %f68;
	ld.global.f32 	%f55, [%rd27+4];
	mul.wide.s32 	%rd30, %r21, 4;
	add.s64 	%rd31, %rd29, %rd30;
	ld.global.f32 	%f56, [%rd31];
	fma.rn.f32 	%f68, %f55, %f56, %f54;
	add.s32 	%r37, %r37, 2;
$L__BB2_10:
	and.b32  	%r29, %r20, 1;
	setp.eq.b32 	%p10, %r29, 1;
	not.pred 	%p11, %p10;
	@%p11 bra 	$L__BB2_12;
	add.s32 	%r30, %r37, %r3;
	mul.wide.s32 	%rd32, %r30, 4;
	add.s64 	%rd33, %rd2, %rd32;
	ld.global.f32 	%f57, [%rd33];
	mad.lo.s32 	%r31, %r37, %r21, %r1;
	mul.wide.s32 	%rd34, %r31, 4;
	add.s64 	%rd35, %rd1, %rd34;
	ld.global.f32 	%f58, [%rd35];
	fma.rn.f32 	%f68, %f57, %f58, %f68;
$L__BB2_12:
	add.s32 	%r32, %r3, %r1;
	cvta.to.global.u64 	%rd36, %rd3;
	mul.wide.s32 	%rd37, %r32, 4;
	add.s64 	%rd38, %rd36, %rd37;
	ld.global.f32 	%f59, [%rd38];
	sub.f32 	%f60, %f59, %f68;
	st.global.f32 	[%rd38], %f60;
$L__BB2_13:
	ret;

}


// ===== COMPILED SASS (sm_100) =====

	.target	sm_100

	.elftype	@"ET_EXEC"


//--------------------- .note.nv.tkinfo           --------------------------
	.section	.note.nv.tkinfo,"",@"SHT_NOTE"
	.sectionflags	@"SHF_NOTE_NV_TKINFO"
	.tkinfo
        /*0018*/ 	.word	0x00000002
        /*0030*/ 	.string	""
        /*0030*/ 	.string	"ptxas"
        /*0030*/ 	.string	"Cuda compilation tools, release 13.0, V13.0.88"
        /*0030*/ 	.string	"Build cuda_13.0.r13.0/compiler.36424714_0"
        /*0030*/ 	.string	"-arch sm_100 -m 64 "



//--------------------- .note.nv.cuinfo           --------------------------
	.section	.note.nv.cuinfo,"",@"SHT_NOTE"
	.sectionflags	@"SHF_NOTE_NV_CUINFO"
        /*0018*/ 	.short	0x0002
        /*001a*/ 	.short	0x0064
        /*001c*/ 	.short	0x0082
	.zero		2


//--------------------- .nv.info                  --------------------------
	.section	.nv.info,"",@"SHT_CUDA_INFO"
	.align	4


	//----- nvinfo : EIATTR_REGCOUNT
	.align		4
        /*0000*/ 	.byte	0x04, 0x2f
        /*0002*/ 	.short	(.L_1 - .L_0)
	.align		4
.L_0:
        /*0004*/ 	.word	index@(_Z11LU_DiagonalPfii)
        /*0008*/ 	.word	0x00000026


	//----- nvinfo : EIATTR_FRAME_SIZE
	.align		4
.L_1:
        /*000c*/ 	.byte	0x04, 0x11
        /*000e*/ 	.short	(.L_3 - .L_2)
	.align		4
.L_2:
        /*0010*/ 	.word	index@($__internal_1_$__cuda_sm3x_div_rn_noftz_f32_slowpath)
        /*0014*/ 	.word	0x00000000


	//----- nvinfo : EIATTR_FRAME_SIZE
	.align		4
.L_3:
        /*0018*/ 	.byte	0x04, 0x11
        /*001a*/ 	.short	(.L_5 - .L_4)
	.align		4
.L_4:
        /*001c*/ 	.word	index@(_Z11LU_DiagonalPfii)
        /*0020*/ 	.word	0x00000000


	//----- nvinfo : EIATTR_REGCOUNT
	.align		4
.L_5:
        /*0024*/ 	.byte	0x04, 0x2f
        /*0026*/ 	.short	(.L_7 - .L_6)
	.align		4
.L_6:
        /*0028*/ 	.word	index@(_Z5DTRSMPfS_iiib)
        /*002c*/ 	.word	0x0000001f


	//----- nvinfo : EIATTR_FRAME_SIZE
	.align		4
.L_7:
        /*0030*/ 	.byte	0x04, 0x11
        /*0032*/ 	.short	(.L_9 - .L_8)
	.align		4
.L_8:
        /*0034*/ 	.word	index@($__internal_0_$__cuda_sm3x_div_rn_noftz_f32_slowpath)
        /*0038*/ 	.word	0x00000000


	//----- nvinfo : EIATTR_FRAME_SIZE
	.align		4
.L_9:
        /*003c*/ 	.byte	0x04, 0x11
        /*003e*/ 	.short	(.L_11 - .L_10)
	.align		4
.L_10:
        /*0040*/ 	.word	index@(_Z5DTRSMPfS_iiib)
        /*0044*/ 	.word	0x00000000


	//----- nvinfo : EIATTR_REGCOUNT
	.align		4
.L_11:
        /*0048*/ 	.byte	0x04, 0x2f
        /*004a*/ 	.short	(.L_13 - .L_12)
	.align		4
.L_12:
        /*004c*/ 	.word	index@(_Z5DGEMMPfS_S_iii)
        /*0050*/ 	.word	0x00000020


	//----- nvinfo : EIATTR_FRAME_SIZE
	.align		4
.L_13:
        /*0054*/ 	.byte	0x04, 0x11
        /*0056*/ 	.short	(.L_15 - .L_14)
	.align		4
.L_14:
        /*0058*/ 	.word	index@(_Z5DGEMMPfS_S_iii)
        /*005c*/ 	.word	0x00000000


	//----- nvinfo : EIATTR_MIN_STACK_SIZE
	.align		4
.L_15:
        /*0060*/ 	.byte	0x04, 0x12
        /*0062*/ 	.short	(.L_17 - .L_16)
	.align		4
.L_16:
        /*0064*/ 	.word	index@(_Z5DGEMMPfS_S_iii)
        /*0068*/ 	.word	0x00000000


	//----- nvinfo : EIATTR_MIN_STACK_SIZE
	.align		4
.L_17:
        /*006c*/ 	.byte	0x04, 0x12
        /*006e*/ 	.short	(.L_19 - .L_18)
	.align		4
.L_18:
        /*0070*/ 	.word	index@(_Z5DTRSMPfS_iiib)
        /*0074*/ 	.word	0x00000000


	//----- nvinfo : EIATTR_MIN_STACK_SIZE
	.align		4
.L_19:
        /*0078*/ 	.byte	0x04, 0x12
        /*007a*/ 	.short	(.L_21 - .L_20)
	.align		4
.L_20:
        /*007c*/ 	.word	index@(_Z11LU_DiagonalPfii)
        /*0080*/ 	.word	0x00000000
.L_21:


//--------------------- .nv.compat                --------------------------
	.section	.nv.compat,"",@"SHT_CUDA_COMPAT_INFO"
	.align	4
        /*0000*/ 	.byte	0x02, 0x09, 0x00, 0x00, 0x02, 0x02, 0x01, 0x00, 0x02, 0x05, 0x05, 0x00, 0x03, 0x07, 0x01, 0x01
        /*0010*/ 	.byte	0x02, 0x03, 0x00, 0x00, 0x02, 0x06, 0x01, 0x00, 0x04, 0x0b, 0x08, 0x00, 0x01, 0x00, 0x00, 0x00
        /*0020*/ 	.byte	0x00, 0x00, 0x00, 0x00


//--------------------- .nv.info._Z5DGEMMPfS_S_iii --------------------------
	.section	.nv.info._Z5DGEMMPfS_S_iii,"",@"SHT_CUDA_INFO"
	.sectionflags	@""
	.align	4


	//----- nvinfo : EIATTR_CUDA_API_VERSION
	.align		4
        /*0000*/ 	.byte	0x04, 0x37
        /*0002*/ 	.short	(.L_23 - .L_22)
.L_22:
        /*0004*/ 	.word	0x00000082


	//----- nvinfo : EIATTR_KPARAM_INFO
	.align		4
.L_23:
        /*0008*/ 	.byte	0x04, 0x17
        /*000a*/ 	.short	(.L_25 - .L_24)
.L_24:
        /*000c*/ 	.word	0x00000000
        /*0010*/ 	.short	0x0005
        /*0012*/ 	.short	0x0020
        /*0014*/ 	.byte	0x00, 0xf0, 0x11, 0x00


	//----- nvinfo : EIATTR_KPARAM_INFO
	.align		4
.L_25:
        /*0018*/ 	.byte	0x04, 0x17
        /*001a*/ 	.short	(.L_27 - .L_26)
.L_26:
        /*001c*/ 	.word	0x00000000
        /*0020*/ 	.short	0x0004
        /*0022*/ 	.short	0x001c
        /*0024*/ 	.byte	0x00, 0xf0, 0x11, 0x00


	//----- nvinfo : EIATTR_KPARAM_INFO
	.align		4
.L_27:
        /*0028*/ 	.byte	0x04, 0x17
        /*002a*/ 	.short	(.L_29 - .L_28)
.L_28:
        /*002c*/ 	.word	0x00000000
        /*0030*/ 	.short	0x0003
        /*0032*/ 	.short	0x0018
        /*0034*/ 	.byte	0x00, 0xf0, 0x11, 0x00


	//----- nvinfo : EIATTR_KPARAM_INFO
	.align		4
.L_29:
        /*0038*/ 	.byte	0x04, 0x17
        /*003a*/ 	.short	(.L_31 - .L_30)
.L_30:
        /*003c*/ 	.word	0x00000000
        /*0040*/ 	.short	0x0002
        /*0042*/ 	.short	0x0010
        /*0044*/ 	.byte	0x00, 0xf5, 0x21, 0x00


	//----- nvinfo : EIATTR_KPARAM_INFO
	.align		4
.L_31:
        /*0048*/ 	.byte	0x04, 0x17
        /*004a*/ 	.short	(.L_33 - .L_32)
.L_32:
        /*004c*/ 	.word	0x00000000
        /*0050*/ 	.short	0x0001
        /*0052*/ 	.short	0x0008
        /*0054*/ 	.byte	0x00, 0xf5, 0x21, 0x00


	//----- nvinfo : EIATTR_KPARAM_INFO
	.align		4
.L_33:
        /*0058*/ 	.byte	0x04, 0x17
        /*005a*/ 	.short	(.L_35 - .L_34)
.L_34:
        /*005c*/ 	.word	0x00000000
        /*0060*/ 	.short	0x0000
        /*0062*/ 	.short	0x0000
        /*0064*/ 	.byte	0x00, 0xf5, 0x21, 0x00


	//----- nvinfo : EIATTR_SPARSE_MMA_MASK
	.align		4
.L_35:
        /*0068*/ 	.byte	0x03, 0x50
        /*006a*/ 	.short	0x0000


	//----- nvinfo : EIATTR_MAXREG_COUNT
	.align		4
        /*006c*/ 	.byte	0x03, 0x1b
        /*006e*/ 	.short	0x00ff


	//----- nvinfo : EIATTR_MERCURY_ISA_VERSION
	.align		4
        /*0070*/ 	.byte	0x03, 0x5f
        /*0072*/ 	.short	0x0101


	//----- nvinfo : EIATTR_VRC_CTA_INIT_COUNT
	.align		4
        /*0074*/ 	.byte	0x02, 0x4a
	.zero		1
	.zero		1


	//----- nvinfo : EIATTR_EXIT_INSTR_OFFSETS
	.align		4
        /*0078*/ 	.byte	0x04, 0x1c
        /*007a*/ 	.short	(.L_37 - .L_36)


	//   ....[0]....
.L_36:
        /*007c*/ 	.word	0x00000060


	//   ....[1]....
        /*0080*/ 	.word	0x000007a0


	//----- nvinfo : EIATTR_CBANK_PARAM_SIZE
	.align		4
.L_37:
        /*0084*/ 	.byte	0x03, 0x19
        /*0086*/ 	.short	0x0024


	//----- nvinfo : EIATTR_PARAM_CBANK
	.align		4
        /*0088*/ 	.byte	0x04, 0x0a
        /*008a*/ 	.short	(.L_39 - .L_38)
	.align		4
.L_38:
        /*008c*/ 	.word	index@(.nv.constant0._Z5DGEMMPfS_S_iii)
        /*0090*/ 	.short	0x0380
        /*0092*/ 	.short	0x0024


	//----- nvinfo : EIATTR_SW_WAR
	.align		4
.L_39:
        /*0094*/ 	.byte	0x04, 0x36
        /*0096*/ 	.short	(.L_41 - .L_40)
.L_40:
        /*0098*/ 	.word	0x00000008
.L_41:


//--------------------- .nv.info._Z5DTRSMPfS_iiib --------------------------
	.section	.nv.info._Z5DTRSMPfS_iiib,"",@"SHT_CUDA_INFO"
	.sectionflags	@""
	.align	4


	//----- nvinfo : EIATTR_CUDA_API_VERSION
	.align		4
        /*0000*/ 	.byte	0x04, 0x37
        /*0002*/ 	.short	(.L_43 - .L_42)
.L_42:
        /*0004*/ 	.word	0x00000082


	//----- nvinfo : EIATTR_KPARAM_INFO
	.align		4
.L_43:
        /*0008*/ 	.byte	0x04, 0x17
        /*000a*/ 	.short	(.L_45 - .L_44)
.L_44:
        /*000c*/ 	.word	0x00000000
        /*0010*/ 	.short	0x0005
        /*0012*/ 	.short	0x001c
        /*0014*/ 	.byte	0x00, 0xf0, 0x05, 0x00


	//----- nvinfo : EIATTR_KPARAM_INFO
	.align		4
.L_45:
        /*0018*/ 	.byte	0x04, 0x17
        /*001a*/ 	.short	(.L_47 - .L_46)
.L_46:
        /*001c*/ 	.word	0x00000000
        /*0020*/ 	.short	0x0004
        /*0022*/ 	.short	0x0018
        /*0024*/ 	.byte	0x00, 0xf0, 0x11, 0x00


	//----- nvinfo : EIATTR_KPARAM_INFO
	.align		4
.L_47:
        /*0028*/ 	.byte	0x04, 0x17
        /*002a*/ 	.short	(.L_49 - .L_48)
.L_48:
        /*002c*/ 	.word	0x00000000
        /*0030*/ 	.short	0x0003
        /*0032*/ 	.short	0x0014
        /*0034*/ 	.byte	0x00, 0xf0, 0x11, 0x00


	//----- nvinfo : EIATTR_KPARAM_INFO
	.align		4
.L_49:
        /*0038*/ 	.byte	0x04, 0x17
        /*003a*/ 	.short	(.L_51 - .L_50)
.L_50:
        /*003c*/ 	.word	0x00000000
        /*0040*/ 	.short	0x0002
        /*0042*/ 	.short	0x0010
        /*0044*/ 	.byte	0x00, 0xf0, 0x11, 0x00


	//----- nvinfo : EIATTR_KPARAM_INFO
	.align		4
.L_51:
        /*0048*/ 	.byte	0x04, 0x17
        /*004a*/ 	.short	(.L_53 - .L_52)
.L_52:
        /*004c*/ 	.word	0x00000000
        /*0050*/ 	.short	0x0001
        /*0052*/ 	.short	0x0008
        /*0054*/ 	.byte	0x00, 0xf5, 0x21, 0x00


	//----- nvinfo : EIATTR_KPARAM_INFO
	.align		4
.L_53:
        /*0058*/ 	.byte	0x04, 0x17
        /*005a*/ 	.short	(.L_55 - .L_54)
.L_54:
        /*005c*/ 	.word	0x00000000
        /*0060*/ 	.short	0x0000
        /*0062*/ 	.short	0x0000
        /*0064*/ 	.byte	0x00, 0xf5, 0x21, 0x00


	//----- nvinfo : EIATTR_SPARSE_MMA_MASK
	.align		4
.L_55:
        /*0068*/ 	.byte	0x03, 0x50
        /*006a*/ 	.short	0x0000


	//----- nvinfo : EIATTR_MAXREG_COUNT
	.align		4
        /*006c*/ 	.byte	0x03, 0x1b
        /*006e*/ 	.short	0x00ff


	//----- nvinfo : EIATTR_NUM_BARRIERS
	.align		4
        /*0070*/ 	.byte	0x02, 0x4c
        /*0072*/ 	.byte	0x01
	.zero		1


	//----- nvinfo : EIATTR_MERCURY_ISA_VERSION
	.align		4
        /*0074*/ 	.byte	0x03, 0x5f
        /*0076*/ 	.short	0x0101


	//----- nvinfo : EIATTR_VRC_CTA_INIT_COUNT
	.align		4
        /*0078*/ 	.byte	0x02, 0x4a
	.zero		1
	.zero		1


	//----- nvinfo : EIATTR_EXIT_INSTR_OFFSETS
	.align		4
        /*007c*/ 	.byte	0x04, 0x1c
        /*007e*/ 	.short	(.L_57 - .L_56)


	//   ....[0]....
.L_56:
        /*0080*/ 	.word	0x00000060


	//   ....[1]....
        /*0084*/ 	.word	0x00000bd0


	//   ....[2]....
        /*0088*/ 	.word	0x00000ee0


	//----- nvinfo : EIATTR_CRS_STACK_SIZE
	.align		4
.L_57:
        /*008c*/ 	.byte	0x04, 0x1e
        /*008e*/ 	.short	(.L_59 - .L_58)
.L_58:
        /*0090*/ 	.word	0x00000000


	//----- nvinfo : EIATTR_CBANK_PARAM_SIZE
	.align		4
.L_59:
        /*0094*/ 	.byte	0x03, 0x19
        /*0096*/ 	.short	0x001d


	//----- nvinfo : EIATTR_PARAM_CBANK
	.align		4
        /*0098*/ 	.byte	0x04, 0x0a
        /*009a*/ 	.short	(.L_61 - .L_60)
	.align		4
.L_60:
        /*009c*/ 	.word	index@(.nv.constant0._Z5DTRSMPfS_iiib)
        /*00a0*/ 	.short	0x0380
        /*00a2*/ 	.short	0x001d


	//----- nvinfo : EIATTR_SW_WAR
	.align		4
.L_61:
        /*00a4*/ 	.byte	0x04, 0x36
        /*00a6*/ 	.short	(.L_63 - .L_62)
.L_62:
        /*00a8*/ 	.word	0x00000008
.L_63:


//--------------------- .nv.info._Z11LU_DiagonalPfii --------------------------
	.section	.nv.info._Z11LU_DiagonalPfii,"",@"SHT_CUDA_INFO"
	.sectionflags	@""
	.align	4


	//----- nvinfo : EIATTR_CUDA_API_VERSION
	.align		4
        /*0000*/ 	.byte	0x04, 0x37
        /*0002*/ 	.short	(.L_65 - .L_64)
.L_64:
        /*0004*/ 	.word	0x00000082


	//----- nvinfo : EIATTR_KPARAM_INFO
	.align		4
.L_65:
        /*0008*/ 	.byte	0x04, 0x17
        /*000a*/ 	.short	(.L_67 - .L_66)
.L_66:
        /*000c*/ 	.word	0x00000000
        /*0010*/ 	.short	0x0002
        /*0012*/ 	.short	0x000c
        /*0014*/ 	.byte	0x00, 0xf0, 0x11, 0x00


	//----- nvinfo : EIATTR_KPARAM_INFO
	.align		4
.L_67:
        /*0018*/ 	.byte	0x04, 0x17
        /*001a*/ 	.short	(.L_69 - .L_68)
.L_68:
        /*001c*/ 	.word	0x00000000
        /*0020*/ 	.short	0x0001
        /*0022*/ 	.short	0x0008
        /*0024*/ 	.byte	0x00, 0xf0, 0x11, 0x00


	//----- nvinfo : EIATTR_KPARAM_INFO
	.align		4
.L_69:
        /*0028*/ 	.byte	0x04, 0x17
        /*002a*/ 	.short	(.L_71 - .L_70)
.L_70:
        /*002c*/ 	.word	0x00000000
        /*0030*/ 	.short	0x0000
        /*0032*/ 	.short	0x0000
        /*0034*/ 	.byte	0x00, 0xf5, 0x21, 0x00


	//----- nvinfo : EIATTR_SPARSE_MMA_MASK
	.align		4
.L_71:
        /*0038*/ 	.byte	0x03, 0x50
        /*003a*/ 	.short	0x0000


	//----- nvinfo : EIATTR_MAXREG_COUNT
	.align		4
        /*003c*/ 	.byte	0x03, 0x1b
        /*003e*/ 	.short	0x00ff


	//----- nvinfo : EIATTR_NUM_BARRIERS
	.align		4
        /*0040*/ 	.byte	0x02, 0x4c
        /*0042*/ 	.byte	0x01
	.zero		1


	//----- nvinfo : EIATTR_MERCURY_ISA_VERSION
	.align		4
        /*0044*/ 	.byte	0x03, 0x5f
        /*0046*/ 	.short	0x0101


	//----- nvinfo : EIATTR_VRC_CTA_INIT_COUNT
	.align		4
        /*0048*/ 	.byte	0x02, 0x4a
	.zero		1
	.zero		1


	//----- nvinfo : EIATTR_EXIT_INSTR_OFFSETS
	.align		4
        /*004c*/ 	.byte	0x04, 0x1c
        /*004e*/ 	.short	(.L_73 - .L_72)


	//   ....[0]....
.L_72:
        /*0050*/ 	.word	0x00000040


	//   ....[1]....
        /*0054*/ 	.word	0x00000e90


	//   ....[2]....
        /*0058*/ 	.word	0x00001250


	//----- nvinfo : EIATTR_CRS_STACK_SIZE
	.align		4
.L_73:
        /*005c*/ 	.byte	0x04, 0x1e
        /*005e*/ 	.short	(.L_75 - .L_74)
.L_74:
        /*0060*/ 	.word	0x00000000


	//----- nvinfo : EIATTR_CBANK_PARAM_SIZE
	.align		4
.L_75:
        /*0064*/ 	.byte	0x03, 0x19
        /*0066*/ 	.short	0x0010


	//----- nvinfo : EIATTR_PARAM_CBANK
	.align		4
        /*0068*/ 	.byte	0x04, 0x0a
        /*006a*/ 	.short	(.L_77 - .L_76)
	.align		4
.L_76:
        /*006c*/ 	.word	index@(.nv.constant0._Z11LU_DiagonalPfii)
        /*0070*/ 	.short	0x0380
        /*0072*/ 	.short	0x0010


	//----- nvinfo : EIATTR_SW_WAR
	.align		4
.L_77:
        /*0074*/ 	.byte	0x04, 0x36
        /*0076*/ 	.short	(.L_79 - .L_78)
.L_78:
        /*0078*/ 	.word	0x00000008
.L_79:


//--------------------- .nv.callgraph             --------------------------
	.section	.nv.callgraph,"",@"SHT_CUDA_CALLGRAPH"
	.align	4
	.sectionentsize	8
	.align		4
        /*0000*/ 	.word	0x00000000
	.align		4
        /*0004*/ 	.word	0xffffffff
	.align		4
        /*0008*/ 	.word	0x00000000
	.align		4
        /*000c*/ 	.word	0xfffffffe
	.align		4
        /*0010*/ 	.word	0x00000000
	.align		4
        /*0014*/ 	.word	0xfffffffd
	.align		4
        /*0018*/ 	.word	0x00000000
	.align		4
        /*001c*/ 	.word	0xfffffffc


//--------------------- .text._Z5DGEMMPfS_S_iii   --------------------------
	.section	.text._Z5DGEMMPfS_S_iii,"ax",@progbits
	.align	128
        .global         _Z5DGEMMPfS_S_iii
        .type           _Z5DGEMMPfS_S_iii,@function
        .size           _Z5DGEMMPfS_S_iii,(.L_x_89 - _Z5DGEMMPfS_S_iii)
        .other          _Z5DGEMMPfS_S_iii,@"STO_CUDA_ENTRY STV_DEFAULT"
_Z5DGEMMPfS_S_iii:
.text._Z5DGEMMPfS_S_iii:
[----:B------:R-:W-:Y:S01]  /*0000*/  LDC R1, c[0x0][0x37c] ;  /* 0x0000df00ff017b82 */ /* 0x000fe20000000800 */
[----:B------:R-:W0:Y:S07]  /*0010*/  S2R R0, SR_TID.Y ;  /* 0x0000000000007919 */ /* 0x000e2e0000002200 */
[----:B------:R-:W0:Y:S01]  /*0020*/  LDC.64 R2, c[0x0][0x398] ;  /* 0x0000e600ff027b82 */ /* 0x000e220000000a00 */
[----:B------:R-:W1:Y:S01]  /*0030*/  S2R R15, SR_TID.X ;  /* 0x00000000000f7919 */ /* 0x000e620000002100 */
[----:B0-----:R-:W-:-:S04]  /*0040*/  ISETP.GE.AND P0, PT, R0, R3, PT ;  /* 0x000000030000720c */ /* 0x001fc80003f06270 */
[----:B-1----:R-:W-:-:S13]  /*0050*/  ISETP.GE.OR P0, PT, R15, R2, P0 ;  /* 0x000000020f00720c */ /* 0x002fda0000706670 */
[----:B------:R-:W-:Y:S05]  /*0060*/  @P0 EXIT ;  /* 0x000000000000094d */ /* 0x000fea0003800000 */
[----:B------:R-:W0:Y:S01]  /*0070*/  LDC R3, c[0x0][0x3a0] ;  /* 0x0000e800ff037b82 */ /* 0x000e220000000800 */
[C---:B------:R-:W-:Y:S01]  /*0080*/  IADD3 R4, PT, PT, R2.reuse, -0x1, RZ ;  /* 0xffffffff02047810 */ /* 0x040fe20007ffe0ff */
[----:B------:R-:W1:Y:S01]  /*0090*/  LDCU.64 UR4, c[0x0][0x358] ;  /* 0x00006b00ff0477ac */ /* 0x000e620008000a00 */
[----:B------:R-:W-:Y:S01]  /*00a0*/  LOP3.LUT R25, R2, 0x7, RZ, 0xc0, !PT ;  /* 0x0000000702197812 */ /* 0x000fe200078ec0ff */
[----:B------:R-:W-:Y:S01]  /*00b0*/  HFMA2 R26, -RZ, RZ, 0, 0 ;  /* 0x00000000ff1a7431 */ /* 0x000fe200000001ff */
[----:B------:R-:W-:Y:S02]  /*00c0*/  ISETP.GE.U32.AND P1, PT, R4, 0x7, PT ;  /* 0x000000070400780c */ /* 0x000fe40003f26070 */
[----:B------:R-:W-:Y:S02]  /*00d0*/  ISETP.NE.AND P0, PT, R25, RZ, PT ;  /* 0x000000ff1900720c */ /* 0x000fe40003f05270 */
[----:B------:R-:W-:Y:S01]  /*00e0*/  MOV R14, RZ ;  /* 0x000000ff000e7202 */ /* 0x000fe20000000f00 */
[----:B0-----:R-:W-:-:S08]  /*00f0*/  IMAD R19, R0, R3, RZ ;  /* 0x0000000300137224 */ /* 0x001fd000078e02ff */
[----:B-1----:R-:W-:Y:S05]  /*0100*/  @!P1 BRA `(.L_x_0) ;  /* 0x0000000000b49947 */ /* 0x002fea0003800000 */
[----:B------:R-:W-:Y:S02]  /*0110*/  LOP3.LUT R14, R2, 0xfffffff8, RZ, 0xc0, !PT ;  /* 0xfffffff8020e7812 */ /* 0x000fe400078ec0ff */
[----:B------:R-:W-:Y:S02]  /*0120*/  MOV R26, RZ ;  /* 0x000000ff001a7202 */ /* 0x000fe40000000f00 */
[----:B------:R-:W-:Y:S02]  /*0130*/  MOV R18, R19 ;  /* 0x0000001300127202 */ /* 0x000fe40000000f00 */
[----:B------:R-:W-:Y:S02]  /*0140*/  MOV R0, R15 ;  /* 0x0000000f00007202 */ /* 0x000fe40000000f00 */
[----:B------:R-:W-:-:S07]  /*0150*/  IADD3 R20, PT, PT, -R14, RZ, RZ ;  /* 0x000000ff0e147210 */ /* 0x000fce0007ffe1ff */
.L_x_1:
[----:B------:R-:W0:Y:S08]  /*0160*/  LDC.64 R4, c[0x0][0x380] ;  /* 0x0000e000ff047b82 */ /* 0x000e300000000a00 */
[----:B------:R-:W1:Y:S01]  /*0170*/  LDC.64 R16, c[0x0][0x388] ;  /* 0x0000e200ff107b82 */ /* 0x000e620000000a00 */
[----:B0-----:R-:W-:-:S05]  /*0180*/  IMAD.WIDE R4, R18, 0x4, R4 ;  /* 0x0000000412047825 */ /* 0x001fca00078e0204 */
[----:B------:R-:W2:Y:S01]  /*0190*/  LDG.E R29, desc[UR4][R4.64] ;  /* 0x00000004041d7981 */ /* 0x000ea2000c1e1900 */
[----:B-1----:R-:W-:-:S03]  /*01a0*/  IMAD.WIDE R16, R0, 0x4, R16 ;  /* 0x0000000400107825 */ /* 0x002fc600078e0210 */
[----:B------:R-:W3:Y:S04]  /*01b0*/  LDG.E R22, desc[UR4][R4.64+0x4] ;  /* 0x0000040404167981 */ /* 0x000ee8000c1e1900 */
[----:B------:R0:W2:Y:S04]  /*01c0*/  LDG.E R23, desc[UR4][R16.64] ;  /* 0x0000000410177981 */ /* 0x0000a8000c1e1900 */
[----:B------:R-:W4:Y:S04]  /*01d0*/  LDG.E R27, desc[UR4][R4.64+0x8] ;  /* 0x00000804041b7981 */ /* 0x000f28000c1e1900 */
[----:B------:R-:W5:Y:S01]  /*01e0*/  LDG.E R28, desc[UR4][R4.64+0xc] ;  /* 0x00000c04041c7981 */ /* 0x000f62000c1e1900 */
[----:B0-----:R-:W-:-:S05]  /*01f0*/  IMAD.WIDE R16, R3, 0x4, R16 ;  /* 0x0000000403107825 */ /* 0x001fca00078e0210 */
[----:B------:R0:W3:Y:S01]  /*0200*/  LDG.E R21, desc[UR4][R16.64] ;  /* 0x0000000410157981 */ /* 0x0000e2000c1e1900 */
[----:B------:R-:W-:-:S05]  /*0210*/  IMAD.WIDE R6, R3, 0x4, R16 ;  /* 0x0000000403067825 */ /* 0x000fca00078e0210 */
[----:B------:R1:W4:Y:S01]  /*0220*/  LDG.E R24, desc[UR4][R6.64] ;  /* 0x0000000406187981 */ /* 0x000322000c1e1900 */
[----:B------:R-:W-:-:S04]  /*0230*/  IMAD.WIDE R8, R3, 0x4, R6 ;  /* 0x0000000403087825 */ /* 0x000fc800078e0206 */
[C---:B------:R-:W-:Y:S02]  /*0240*/  IMAD.WIDE R10, R3.reuse, 0x4, R8 ;  /* 0x00000004030a7825 */ /* 0x040fe400078e0208 */
[----:B------:R-:W5:Y:S02]  /*0250*/  LDG.E R9, desc[UR4][R8.64] ;  /* 0x0000000408097981 */ /* 0x000f64000c1e1900 */
[C---:B------:R-:W-:Y:S02]  /*0260*/  IMAD.WIDE R12, R3.reuse, 0x4, R10 ;  /* 0x00000004030c7825 */ /* 0x040fe400078e020a */
[----:B------:R-:W5:Y:S02]  /*0270*/  LDG.E R10, desc[UR4][R10.64] ;  /* 0x000000040a0a7981 */ /* 0x000f64000c1e1900 */
[C---:B0-----:R-:W-:Y:S02]  /*0280*/  IMAD.WIDE R16, R3.reuse, 0x4, R12 ;  /* 0x0000000403107825 */ /* 0x041fe400078e020c */
[----:B------:R-:W5:Y:S04]  /*0290*/  LDG.E R8, desc[UR4][R4.64+0x14] ;  /* 0x0000140404087981 */ /* 0x000f68000c1e1900 */
[----:B------:R-:W5:Y:S01]  /*02a0*/  LDG.E R13, desc[UR4][R12.64] ;  /* 0x000000040c0d7981 */ /* 0x000f62000c1e1900 */
[----:B-1----:R-:W-:-:S03]  /*02b0*/  IMAD.WIDE R6, R3, 0x4, R16 ;  /* 0x0000000403067825 */ /* 0x002fc600078e0210 */
[----:B------:R-:W5:Y:S04]  /*02c0*/  LDG.E R11, desc[UR4][R4.64+0x18] ;  /* 0x00001804040b7981 */ /* 0x000f68000c1e1900 */
[----:B------:R-:W5:Y:S04]  /*02d0*/  LDG.E R7, desc[UR4][R6.64] ;  /* 0x0000000406077981 */ /* 0x000f68000c1e1900 */
[----:B------:R-:W5:Y:S01]  /*02e0*/  LDG.E R12, desc[UR4][R4.64+0x1c] ;  /* 0x00001c04040c7981 */ /* 0x000f62000c1e1900 */
[----:B--2---:R-:W-:-:S03]  /*02f0*/  FFMA R23, R29, R23, R26 ;  /* 0x000000171d177223 */ /* 0x004fc6000000001a */
[----:B------:R-:W2:Y:S04]  /*0300*/  LDG.E R29, desc[UR4][R4.64+0x10] ;  /* 0x00001004041d7981 */ /* 0x000ea8000c1e1900 */
[----:B------:R-:W2:Y:S01]  /*0310*/  LDG.E R26, desc[UR4][R16.64] ;  /* 0x00000004101a7981 */ /* 0x000ea2000c1e1900 */
[----:B------:R-:W-:Y:S01]  /*0320*/  IADD3 R20, PT, PT, R20, 0x8, RZ ;  /* 0x0000000814147810 */ /* 0x000fe20007ffe0ff */
[----:B---3--:R-:W-:-:S03]  /*0330*/  FFMA R22, R22, R21, R23 ;  /* 0x0000001516167223 */ /* 0x008fc60000000017 */
[----:B------:R-:W-:Y:S01]  /*0340*/  ISETP.NE.AND P1, PT, R20, RZ, PT ;  /* 0x000000ff1400720c */ /* 0x000fe20003f25270 */
[----:B----4-:R-:W-:-:S04]  /*0350*/  FFMA R27, R27, R24, R22 ;  /* 0x000000181b1b7223 */ /* 0x010fc80000000016 */
[----:B-----5:R-:W-:Y:S01]  /*0360*/  FFMA R28, R28, R9, R27 ;  /* 0x000000091c1c7223 */ /* 0x020fe2000000001b */
[----:B------:R-:W-:Y:S02]  /*0370*/  IADD3 R18, PT, PT, R18, 0x8, RZ ;  /* 0x0000000812127810 */ /* 0x000fe40007ffe0ff */
[----:B------:R-:W-:Y:S01]  /*0380*/  LEA R0, R3, R0, 0x3 ;  /* 0x0000000003007211 */ /* 0x000fe200078e18ff */
[----:B--2---:R-:W-:-:S04]  /*0390*/  FFMA R29, R29, R10, R28 ;  /* 0x0000000a1d1d7223 */ /* 0x004fc8000000001c */
[----:B------:R-:W-:-:S04]  /*03a0*/  FFMA R8, R8, R13, R29 ;  /* 0x0000000d08087223 */ /* 0x000fc8000000001d */
[----:B------:R-:W-:-:S04]  /*03b0*/  FFMA R11, R11, R26, R8 ;  /* 0x0000001a0b0b7223 */ /* 0x000fc80000000008 */
[----:B------:R-:W-:Y:S01]  /*03c0*/  FFMA R26, R12, R7, R11 ;  /* 0x000000070c1a7223 */ /* 0x000fe2000000000b */
[----:B------:R-:W-:Y:S06]  /*03d0*/  @P1 BRA `(.L_x_1) ;  /* 0xfffffffc00601947 */ /* 0x000fec000383ffff */
.L_x_0:
[----:B------:R-:W-:Y:S05]  /*03e0*/  @!P0 BRA `(.L_x_2) ;  /* 0x0000000000d48947 */ /* 0x000fea0003800000 */
[----:B------:R-:W-:Y:S02]  /*03f0*/  ISETP.GE.U32.AND P0, PT, R25, 0x4, PT ;  /* 0x000000041900780c */ /* 0x000fe40003f06070 */
[----:B------:R-:W-:-:S04]  /*0400*/  LOP3.LUT R0, R2, 0x3, RZ, 0xc0, !PT ;  /* 0x0000000302007812 */ /* 0x000fc800078ec0ff */
[----:B------:R-:W-:-:S07]  /*0410*/  ISETP.NE.AND P1, PT, R0, RZ, PT ;  /* 0x000000ff0000720c */ /* 0x000fce0003f25270 */
[----:B------:R-:W-:Y:S06]  /*0420*/  @!P0 BRA `(.L_x_3) ;  /* 0x0000000000588947 */ /* 0x000fec0003800000 */
[----:B------:R-:W0:Y:S01]  /*0430*/  LDC.64 R10, c[0x0][0x388] ;  /* 0x0000e200ff0a7b82 */ /* 0x000e220000000a00 */
[----:B------:R-:W-:Y:S01]  /*0440*/  IMAD R9, R14, R3, R15 ;  /* 0x000000030e097224 */ /* 0x000fe200078e020f */
[----:B------:R-:W-:-:S06]  /*0450*/  IADD3 R7, PT, PT, R19, R14, RZ ;  /* 0x0000000e13077210 */ /* 0x000fcc0007ffe0ff */
[----:B------:R-:W1:Y:S01]  /*0460*/  LDC.64 R4, c[0x0][0x380] ;  /* 0x0000e000ff047b82 */ /* 0x000e620000000a00 */
[----:B0-----:R-:W-:-:S04]  /*0470*/  IMAD.WIDE R10, R9, 0x4, R10 ;  /* 0x00000004090a7825 */ /* 0x001fc800078e020a */
[----:B------:R-:W-:Y:S02]  /*0480*/  IMAD.WIDE R12, R3, 0x4, R10 ;  /* 0x00000004030c7825 */ /* 0x000fe400078e020a */
[----:B------:R-:W2:Y:S02]  /*0490*/  LDG.E R10, desc[UR4][R10.64] ;  /* 0x000000040a0a7981 */ /* 0x000ea4000c1e1900 */
[----:B-1----:R-:W-:-:S04]  /*04a0*/  IMAD.WIDE R4, R7, 0x4, R4 ;  /* 0x0000000407047825 */ /* 0x002fc800078e0204 */
[C---:B------:R-:W-:Y:S01]  /*04b0*/  IMAD.WIDE R6, R3.reuse, 0x4, R12 ;  /* 0x0000000403067825 */ /* 0x040fe200078e020c */
[----:B------:R-:W2:Y:S04]  /*04c0*/  LDG.E R17, desc[UR4][R4.64] ;  /* 0x0000000404117981 */ /* 0x000ea8000c1e1900 */
[----:B------:R-:W3:Y:S01]  /*04d0*/  LDG.E R12, desc[UR4][R12.64] ;  /* 0x000000040c0c7981 */ /* 0x000ee2000c1e1900 */
[----:B------:R-:W-:-:S03]  /*04e0*/  IMAD.WIDE R8, R3, 0x4, R6 ;  /* 0x0000000403087825 */ /* 0x000fc600078e0206 */
[----:B------:R-:W3:Y:S04]  /*04f0*/  LDG.E R16, desc[UR4][R4.64+0x4] ;  /* 0x0000040404107981 */ /* 0x000ee8000c1e1900 */
[----:B------:R-:W4:Y:S04]  /*0500*/  LDG.E R18, desc[UR4][R6.64] ;  /* 0x0000000406127981 */ /* 0x000f28000c1e1900 */
[----:B------:R-:W4:Y:S04]  /*0510*/  LDG.E R21, desc[UR4][R4.64+0x8] ;  /* 0x0000080404157981 */ /* 0x000f28000c1e1900 */
[----:B------:R-:W5:Y:S04]  /*0520*/  LDG.E R23, desc[UR4][R4.64+0xc] ;  /* 0x00000c0404177981 */ /* 0x000f68000c1e1900 */
[----:B------:R-:W5:Y:S01]  /*0530*/  LDG.E R8, desc[UR4][R8.64] ;  /* 0x0000000408087981 */ /* 0x000f62000c1e1900 */
[----:B------:R-:W-:Y:S01]  /*0540*/  IADD3 R14, PT, PT, R14, 0x4, RZ ;  /* 0x000000040e0e7810 */ /* 0x000fe20007ffe0ff */
[----:B--2---:R-:W-:-:S04]  /*0550*/  FFMA R17, R17, R10, R26 ;  /* 0x0000000a11117223 */ /* 0x004fc8000000001a */
[----:B---3--:R-:W-:-:S04]  /*0560*/  FFMA R16, R16, R12, R17 ;  /* 0x0000000c10107223 */ /* 0x008fc80000000011 */
[----:B----4-:R-:W-:-:S04]  /*0570*/  FFMA R16, R21, R18, R16 ;  /* 0x0000001215107223 */ /* 0x010fc80000000010 */
[----:B-----5:R-:W-:-:S07]  /*0580*/  FFMA R26, R23, R8, R16 ;  /* 0x00000008171a7223 */ /* 0x020fce0000000010 */
.L_x_3:
[----:B------:R-:W-:Y:S05]  /*0590*/  @!P1 BRA `(.L_x_2) ;  /* 0x0000000000689947 */ /* 0x000fea0003800000 */
[----:B------:R-:W0:Y:S01]  /*05a0*/  LDC.64 R10, c[0x0][0x388] ;  /* 0x0000e200ff0a7b82 */ /* 0x000e220000000a00 */
[----:B------:R-:W-:Y:S02]  /*05b0*/  ISETP.NE.AND P0, PT, R0, 0x1, PT ;  /* 0x000000010000780c */ /* 0x000fe40003f05270 */
[----:B------:R-:W-:-:S04]  /*05c0*/  LOP3.LUT R2, R2, 0x1, RZ, 0xc0, !PT ;  /* 0x0000000102027812 */ /* 0x000fc800078ec0ff */
[----:B------:R-:W-:Y:S01]  /*05d0*/  ISETP.NE.U32.AND P1, PT, R2, 0x1, PT ;  /* 0x000000010200780c */ /* 0x000fe20003f25070 */
[----:B------:R-:W1:Y:S06]  /*05e0*/  LDC.64 R8, c[0x0][0x380] ;  /* 0x0000e000ff087b82 */ /* 0x000e6c0000000a00 */
[C---:B------:R-:W-:Y:S01]  /*05f0*/  @P0 IMAD R17, R14.reuse, R3, R15 ;  /* 0x000000030e110224 */ /* 0x040fe200078e020f */
[----:B------:R-:W-:Y:S01]  /*0600*/  @P0 IADD3 R13, PT, PT, R19, R14, RZ ;  /* 0x0000000e130d0210 */ /* 0x000fe20007ffe0ff */
[----:B------:R-:W2:Y:S01]  /*0610*/  LDC.64 R6, c[0x0][0x380] ;  /* 0x0000e000ff067b82 */ /* 0x000ea20000000a00 */
[----:B------:R-:W-:-:S07]  /*0620*/  @P0 IADD3 R14, PT, PT, R14, 0x2, RZ ;  /* 0x000000020e0e0810 */ /* 0x000fce0007ffe0ff */
[----:B------:R-:W3:Y:S01]  /*0630*/  LDC.64 R4, c[0x0][0x388] ;  /* 0x0000e200ff047b82 */ /* 0x000ee20000000a00 */
[----:B0-----:R-:W-:-:S04]  /*0640*/  @P0 IMAD.WIDE R10, R17, 0x4, R10 ;  /* 0x00000004110a0825 */ /* 0x001fc800078e020a */
[----:B------:R-:W-:Y:S01]  /*0650*/  @!P1 IMAD R17, R14, R3, R15 ;  /* 0x000000030e119224 */ /* 0x000fe200078e020f */
[----:B------:R-:W4:Y:S01]  /*0660*/  @P0 LDG.E R0, desc[UR4][R10.64] ;  /* 0x000000040a000981 */ /* 0x000f22000c1e1900 */
[----:B-1----:R-:W-:Y:S01]  /*0670*/  @P0 IMAD.WIDE R8, R13, 0x4, R8 ;  /* 0x000000040d080825 */ /* 0x002fe200078e0208 */
[----:B------:R-:W-:-:S03]  /*0680*/  @!P1 IADD3 R13, PT, PT, R19, R14, RZ ;  /* 0x0000000e130d9210 */ /* 0x000fc60007ffe0ff */
[----:B------:R-:W-:Y:S01]  /*0690*/  @P0 IMAD.WIDE R2, R3, 0x4, R10 ;  /* 0x0000000403020825 */ /* 0x000fe200078e020a */
[----:B------:R-:W4:Y:S03]  /*06a0*/  @P0 LDG.E R21, desc[UR4][R8.64] ;  /* 0x0000000408150981 */ /* 0x000f26000c1e1900 */
[----:B--2---:R-:W-:Y:S01]  /*06b0*/  @!P1 IMAD.WIDE R6, R13, 0x4, R6 ;  /* 0x000000040d069825 */ /* 0x004fe200078e0206 */
[----:B------:R-:W2:Y:S04]  /*06c0*/  @P0 LDG.E R23, desc[UR4][R8.64+0x4] ;  /* 0x0000040408170981 */ /* 0x000ea8000c1e1900 */
[----:B------:R-:W2:Y:S01]  /*06d0*/  @P0 LDG.E R2, desc[UR4][R2.64] ;  /* 0x0000000402020981 */ /* 0x000ea2000c1e1900 */
[----:B---3--:R-:W-:-:S03]  /*06e0*/  @!P1 IMAD.WIDE R4, R17, 0x4, R4 ;  /* 0x0000000411049825 */ /* 0x008fc600078e0204 */
[----:B------:R-:W3:Y:S04]  /*06f0*/  @!P1 LDG.E R7, desc[UR4][R6.64] ;  /* 0x0000000406079981 */ /* 0x000ee8000c1e1900 */
[----:B------:R-:W3:Y:S01]  /*0700*/  @!P1 LDG.E R4, desc[UR4][R4.64] ;  /* 0x0000000404049981 */ /* 0x000ee2000c1e1900 */
[----:B----4-:R-:W-:-:S04]  /*0710*/  @P0 FFMA R0, R21, R0, R26 ;  /* 0x0000000015000223 */ /* 0x010fc8000000001a */
[----:B--2---:R-:W-:-:S04]  /*0720*/  @P0 FFMA R26, R23, R2, R0 ;  /* 0x00000002171a0223 */ /* 0x004fc80000000000 */
[----:B---3--:R-:W-:-:S07]  /*0730*/  @!P1 FFMA R26, R7, R4, R26 ;  /* 0x00000004071a9223 */ /* 0x008fce000000001a */
.L_x_2:
[----:B------:R-:W0:Y:S01]  /*0740*/  LDC.64 R2, c[0x0][0x390] ;  /* 0x0000e400ff027b82 */ /* 0x000e220000000a00 */
[----:B------:R-:W-:-:S05]  /*0750*/  IADD3 R15, PT, PT, R19, R15, RZ ;  /* 0x0000000f130f7210 */ /* 0x000fca0007ffe0ff */
[----:B0-----:R-:W-:-:S05]  /*0760*/  IMAD.WIDE R2, R15, 0x4, R2 ;  /* 0x000000040f027825 */ /* 0x001fca00078e0202 */
[----:B------:R-:W2:Y:S02]  /*0770*/  LDG.E R5, desc[UR4][R2.64] ;  /* 0x0000000402057981 */ /* 0x000ea4000c1e1900 */
[----:B--2---:R-:W-:-:S05]  /*0780*/  FADD R5, R5, -R26 ;  /* 0x8000001a05057221 */ /* 0x004fca0000000000 */
[----:B------:R-:W-:Y:S01]  /*0790*/  STG.E desc[UR4][R2.64], R5 ;  /* 0x0000000502007986 */ /* 0x000fe2000c101904 */
[----:B------:R-:W-:Y:S05]  /*07a0*/  EXIT ;  /* 0x000000000000794d */ /* 0x000fea0003800000 */
.L_x_4:
[----:B------:R-:W-:-:S00]  /*07b0*/  BRA `(.L_x_4) ;  /* 0xfffffffc00fc7947 */ /* 0x000fc0000383ffff */
[----:B------:R-:W-:-:S00]  /*07c0*/  NOP ;  /* 0x0000000000007918 */ /* 0x000fc00000000000 */
        /* <DEDUP_REMOVED lines=11> */
.L_x_89:


//--------------------- .text._Z5DTRSMPfS_iiib    --------------------------
	.section	.text._Z5DTRSMPfS_iiib,"ax",@progbits
	.align	128
        .global         _Z5DTRSMPfS_iiib
        .type           _Z5DTRSMPfS_iiib,@function
        .size           _Z5DTRSMPfS_iiib,(.L_x_87 - _Z5DTRSMPfS_iiib)
        .other          _Z5DTRSMPfS_iiib,@"STO_CUDA_ENTRY STV_DEFAULT"
_Z5DTRSMPfS_iiib:
.text._Z5DTRSMPfS_iiib:
[----:B------:R-:W-:Y:S08]  /*0000*/  LDC R1, c[0x0][0x37c] ;  /* 0x0000df00ff017b82 */ /* 0x000ff00000000800 */
[----:B------:R-:W0:Y:S01]  /*0010*/  LDC R0, c[0x0][0x390] ;  /* 0x0000e400ff007b82 */ /* 0x000e220000000800 */
[----:B------:R-:W1:Y:S02]  /*0020*/  LDCU.U8 UR4, c[0x0][0x39c] ;  /* 0x00007380ff0477ac */ /* 0x000e640008000000 */
[----:B-1----:R-:W-:Y:S01]  /*0030*/  UPRMT UR4, UR4, 0x8880, URZ ;  /* 0x0000888004047896 */ /* 0x002fe200080000ff */
[----:B0-----:R-:W-:-:S05]  /*0040*/  ISETP.GE.AND P0, PT, R0, 0x1, PT ;  /* 0x000000010000780c */ /* 0x001fca0003f06270 */
[----:B------:R-:W-:-:S13]  /*0050*/  ISETP.EQ.OR P0, PT, RZ, UR4, !P0 ;  /* 0x00000004ff007c0c */ /* 0x000fda000c702670 */
[----:B------:R-:W-:Y:S05]  /*0060*/  @P0 EXIT ;  /* 0x000000000000094d */ /* 0x000fea0003800000 */
[----:B------:R-:W0:Y:S01]  /*0070*/  S2R R4, SR_TID.Y ;  /* 0x0000000000047919 */ /* 0x000e220000002200 */
[----:B------:R-:W1:Y:S01]  /*0080*/  LDCU UR5, c[0x0][0x398] ;  /* 0x00007300ff0577ac */ /* 0x000e620008000800 */
[----:B------:R-:W2:Y:S01]  /*0090*/  LDC.64 R14, c[0x0][0x388] ;  /* 0x0000e200ff0e7b82 */ /* 0x000ea20000000a00 */
[----:B------:R-:W-:Y:S01]  /*00a0*/  ISETP.GE.U32.AND P1, PT, R0, 0x4, PT ;  /* 0x000000040000780c */ /* 0x000fe20003f26070 */
[----:B------:R-:W3:Y:S01]  /*00b0*/  S2R R5, SR_TID.X ;  /* 0x0000000000057919 */ /* 0x000ee20000002100 */
[----:B------:R-:W4:Y:S01]  /*00c0*/  LDCU UR4, c[0x0][0x394] ;  /* 0x00007280ff0477ac */ /* 0x000f220008000800 */
[----:B------:R-:W-:Y:S01]  /*00d0*/  IMAD.MOV.U32 R8, RZ, RZ, RZ ;  /* 0x000000ffff087224 */ /* 0x000fe200078e00ff */
[----:B------:R-:W0:Y:S03]  /*00e0*/  LDCU.64 UR6, c[0x0][0x358] ;  /* 0x00006b00ff0677ac */ /* 0x000e260008000a00 */
[----:B------:R-:W5:Y:S01]  /*00f0*/  LDC.64 R2, c[0x0][0x380] ;  /* 0x0000e000ff027b82 */ /* 0x000f620000000a00 */
[----:B-1----:R-:W-:-:S04]  /*0100*/  IMAD.U32 R22, RZ, RZ, UR5 ;  /* 0x00000005ff167e24 */ /* 0x002fc8000f8e00ff */
[C---:B0-----:R-:W-:Y:S01]  /*0110*/  IMAD R6, R4.reuse, R22, RZ ;  /* 0x0000001604067224 */ /* 0x041fe200078e02ff */
[----:B----4-:R-:W-:-:S03]  /*0120*/  ISETP.GE.AND P0, PT, R4, UR4, PT ;  /* 0x0000000404007c0c */ /* 0x010fc6000bf06270 */
[--C-:B---3--:R-:W-:Y:S01]  /*0130*/  IMAD.IADD R7, R6, 0x1, R5.reuse ;  /* 0x0000000106077824 */ /* 0x108fe200078e0205 */
[C---:B------:R-:W-:Y:S01]  /*0140*/  ISETP.LT.U32.AND P0, PT, R5.reuse, R0, !P0 ;  /* 0x000000000500720c */ /* 0x040fe20004701070 */
[----:B------:R-:W-:Y:S02]  /*0150*/  IMAD R13, R5, R22, R5 ;  /* 0x00000016050d7224 */ /* 0x000fe400078e0205 */
[----:B--2---:R-:W-:Y:S01]  /*0160*/  IMAD.WIDE R14, R7, 0x4, R14 ;  /* 0x00000004070e7825 */ /* 0x004fe200078e020e */
[----:B------:R-:W-:-:S03]  /*0170*/  LOP3.LUT R7, R0, 0x3, RZ, 0xc0, !PT ;  /* 0x0000000300077812 */ /* 0x000fc600078ec0ff */
[----:B-----5:R-:W-:Y:S01]  /*0180*/  IMAD.WIDE R12, R13, 0x4, R2 ;  /* 0x000000040d0c7825 */ /* 0x020fe200078e0202 */
[----:B------:R-:W-:Y:S06]  /*0190*/  @!P1 BRA `(.L_x_5) ;  /* 0x0000000800889947 */ /* 0x000fec0003800000 */
[----:B------:R-:W0:Y:S01]  /*01a0*/  LDC R9, c[0x0][0x398] ;  /* 0x0000e600ff097b82 */ /* 0x000e220000000800 */
[----:B------:R-:W-:Y:S01]  /*01b0*/  IMAD.WIDE R2, R6, 0x4, R2 ;  /* 0x0000000406027825 */ /* 0x000fe200078e0202 */
[----:B------:R-:W-:Y:S01]  /*01c0*/  LOP3.LUT R8, R0, 0x7ffffffc, RZ, 0xc0, !PT ;  /* 0x7ffffffc00087812 */ /* 0x000fe200078ec0ff */
[----:B------:R-:W1:Y:S01]  /*01d0*/  LDCU UR8, c[0x0][0x390] ;  /* 0x00007200ff0877ac */ /* 0x000e620008000800 */
[CC--:B------:R-:W-:Y:S01]  /*01e0*/  LEA R11, R22.reuse, R5.reuse, 0x1 ;  /* 0x00000005160b7211 */ /* 0x0c0fe200078e08ff */
[--C-:B------:R-:W-:Y:S01]  /*01f0*/  IMAD R10, R22, 0x3, R5.reuse ;  /* 0x00000003160a7824 */ /* 0x100fe200078e0205 */
[----:B------:R-:W-:Y:S01]  /*0200*/  IADD3 R16, P1, PT, R2, 0xc, RZ ;  /* 0x0000000c02107810 */ /* 0x000fe20007f3e0ff */
[----:B------:R-:W-:Y:S01]  /*0210*/  IMAD.IADD R18, R5, 0x1, R22 ;  /* 0x0000000105127824 */ /* 0x000fe200078e0216 */
[----:B------:R-:W-:Y:S01]  /*0220*/  MOV R21, R5 ;  /* 0x0000000500157202 */ /* 0x000fe20000000f00 */
[----:B------:R-:W-:Y:S01]  /*0230*/  IMAD.MOV R19, RZ, RZ, -R5 ;  /* 0x000000ffff137224 */ /* 0x000fe200078e0a05 */
[----:B------:R-:W-:Y:S01]  /*0240*/  UMOV UR4, URZ ;  /* 0x000000ff00047c82 */ /* 0x000fe20008000000 */
[----:B------:R-:W-:-:S02]  /*0250*/  IMAD.X R17, RZ, RZ, R3, P1 ;  /* 0x000000ffff117224 */ /* 0x000fc400008e0603 */
[----:B------:R-:W-:-:S07]  /*0260*/  IMAD.MOV.U32 R20, RZ, RZ, R6 ;  /* 0x000000ffff147224 */ /* 0x000fce00078e0006 */
.L_x_28:
[----:B------:R-:W-:Y:S01]  /*0270*/  BAR.SYNC.DEFER_BLOCKING 0x0 ;  /* 0x0000000000007b1d */ /* 0x000fe20000010000 */
[----:B------:R-:W-:-:S04]  /*0280*/  ISETP.NE.AND P1, PT, R19, RZ, PT ;  /* 0x000000ff1300720c */ /* 0x000fc80003f25270 */
[----:B-1----:R-:W-:Y:S01]  /*0290*/  ISETP.LT.U32.OR P1, PT, R4, UR8, P1 ;  /* 0x0000000804007c0c */ /* 0x002fe20008f21470 */
[----:B------:R-:W-:-:S12]  /*02a0*/  BSSY.RECONVERGENT B0, `(.L_x_6) ;  /* 0x0000011000007945 */ /* 0x000fd80003800200 */
[----:B------:R-:W-:Y:S05]  /*02b0*/  @P1 BRA `(.L_x_7) ;  /* 0x00000000003c1947 */ /* 0x000fea0003800000 */
[----:B------:R-:W2:Y:S04]  /*02c0*/  LDG.E R0, desc[UR6][R12.64] ;  /* 0x000000060c007981 */ /* 0x000ea8000c1e1900 */
[----:B------:R-:W3:Y:S01]  /*02d0*/  LDG.E R3, desc[UR6][R14.64] ;  /* 0x000000060e037981 */ /* 0x000ee2000c1e1900 */
[----:B------:R-:W-:Y:S01]  /*02e0*/  BSSY.RECONVERGENT B1, `(.L_x_8) ;  /* 0x000000b000017945 */ /* 0x000fe20003800200 */
[----:B--2---:R-:W1:Y:S08]  /*02f0*/  MUFU.RCP R23, R0 ;  /* 0x0000000000177308 */ /* 0x004e700000001000 */
[----:B---3--:R-:W2:Y:S01]  /*0300*/  FCHK P1, R3, R0 ;  /* 0x0000000003007302 */ /* 0x008ea20000020000 */
[----:B-1----:R-:W-:-:S04]  /*0310*/  FFMA R2, -R0, R23, 1 ;  /* 0x3f80000000027423 */ /* 0x002fc80000000117 */
[----:B------:R-:W-:-:S04]  /*0320*/  FFMA R2, R23, R2, R23 ;  /* 0x0000000217027223 */ /* 0x000fc80000000017 */
[----:B------:R-:W-:-:S04]  /*0330*/  FFMA R23, R3, R2, RZ ;  /* 0x0000000203177223 */ /* 0x000fc800000000ff */
[----:B------:R-:W-:-:S04]  /*0340*/  FFMA R22, -R0, R23, R3 ;  /* 0x0000001700167223 */ /* 0x000fc80000000103 */
[----:B------:R-:W-:Y:S01]  /*0350*/  FFMA R23, R2, R22, R23 ;  /* 0x0000001602177223 */ /* 0x000fe20000000017 */
[----:B--2---:R-:W-:Y:S06]  /*0360*/  @!P1 BRA `(.L_x_9) ;  /* 0x0000000000089947 */ /* 0x004fec0003800000 */
[----:B------:R-:W-:-:S07]  /*0370*/  MOV R2, 0x390 ;  /* 0x0000039000027802 */ /* 0x000fce0000000f00 */
[----:B0-----:R-:W-:Y:S05]  /*0380*/  CALL.REL.NOINC `($__internal_0_$__cuda_sm3x_div_rn_noftz_f32_slowpath) ;  /* 0x0000000800d87944 */ /* 0x001fea0003c00000 */
.L_x_9:
[----:B------:R-:W-:Y:S05]  /*0390*/  BSYNC.RECONVERGENT B1 ;  /* 0x0000000000017941 */ /* 0x000fea0003800200 */
.L_x_8:
[----:B------:R1:W-:Y:S02]  /*03a0*/  STG.E desc[UR6][R14.64], R23 ;  /* 0x000000170e007986 */ /* 0x0003e4000c101906 */
.L_x_7:
[----:B------:R-:W-:Y:S05]  /*03b0*/  BSYNC.RECONVERGENT B0 ;  /* 0x0000000000007941 */ /* 0x000fea0003800200 */
.L_x_6:
[----:B------:R-:W-:Y:S01]  /*03c0*/  BAR.SYNC.DEFER_BLOCKING 0x0 ;  /* 0x0000000000007b1d */ /* 0x000fe20000010000 */
[----:B------:R-:W-:-:S04]  /*03d0*/  ISETP.GE.U32.AND P1, PT, R4, UR8, PT ;  /* 0x0000000804007c0c */ /* 0x000fc8000bf26070 */
[----:B------:R-:W-:Y:S01]  /*03e0*/  ISETP.GT.U32.AND P2, PT, R5, UR4, P1 ;  /* 0x0000000405007c0c */ /* 0x000fe20008f44070 */
[----:B------:R-:W-:Y:S03]  /*03f0*/  BSSY.RECONVERGENT B0, `(.L_x_10) ;  /* 0x000000c000007945 */ /* 0x000fe60003800200 */
[----:B------:R-:W-:-:S13]  /*0400*/  PLOP3.LUT P2, PT, P2, P0, PT, 0x80, 0x8 ;  /* 0x000000000008781c */ /* 0x000fda0001741070 */
[----:B------:R-:W-:Y:S05]  /*0410*/  @!P2 BRA `(.L_x_11) ;  /* 0x000000000024a947 */ /* 0x000fea0003800000 */
[----:B-1----:R-:W1:Y:S01]  /*0420*/  LDC.64 R22, c[0x0][0x380] ;  /* 0x0000e000ff167b82 */ /* 0x002e620000000a00 */
[----:B------:R-:W2:Y:S07]  /*0430*/  LDG.E R25, desc[UR6][R14.64] ;  /* 0x000000060e197981 */ /* 0x000eae000c1e1900 */
[----:B------:R-:W3:Y:S01]  /*0440*/  LDC.64 R2, c[0x0][0x388] ;  /* 0x0000e200ff027b82 */ /* 0x000ee20000000a00 */
[----:B-1----:R-:W-:-:S06]  /*0450*/  IMAD.WIDE R22, R20, 0x4, R22 ;  /* 0x0000000414167825 */ /* 0x002fcc00078e0216 */
[----:B------:R-:W2:Y:S01]  /*0460*/  LDG.E R22, desc[UR6][R22.64] ;  /* 0x0000000616167981 */ /* 0x000ea2000c1e1900 */
[----:B---3--:R-:W-:-:S06]  /*0470*/  IMAD.WIDE R2, R21, 0x4, R2 ;  /* 0x0000000415027825 */ /* 0x008fcc00078e0202 */
[----:B------:R-:W2:Y:S02]  /*0480*/  LDG.E R3, desc[UR6][R2.64] ;  /* 0x0000000602037981 */ /* 0x000ea4000c1e1900 */
[----:B--2---:R-:W-:-:S05]  /*0490*/  FFMA R25, -R22, R3, R25 ;  /* 0x0000000316197223 */ /* 0x004fca0000000119 */
[----:B------:R2:W-:Y:S02]  /*04a0*/  STG.E desc[UR6][R14.64], R25 ;  /* 0x000000190e007986 */ /* 0x0005e4000c101906 */
.L_x_11:
[----:B------:R-:W-:Y:S05]  /*04b0*/  BSYNC.RECONVERGENT B0 ;  /* 0x0000000000007941 */ /* 0x000fea0003800200 */
.L_x_10:
[----:B------:R-:W-:Y:S01]  /*04c0*/  UIADD3 UR5, UPT, UPT, UR4, 0x1, URZ ;  /* 0x0000000104057890 */ /* 0x000fe2000fffe0ff */
[----:B------:R-:W-:Y:S01]  /*04d0*/  BAR.SYNC.DEFER_BLOCKING 0x0 ;  /* 0x0000000000007b1d */ /* 0x000fe20000010000 */
[----:B------:R-:W-:-:S04]  /*04e0*/  ISETP.GE.U32.AND P2, PT, R4, UR8, PT ;  /* 0x0000000804007c0c */ /* 0x000fc8000bf46070 */
[----:B------:R-:W-:Y:S01]  /*04f0*/  ISETP.NE.OR P3, PT, R5, UR5, !P2 ;  /* 0x0000000505007c0c */ /* 0x000fe2000d765670 */
[----:B------:R-:W-:-:S12]  /*0500*/  BSSY.RECONVERGENT B0, `(.L_x_12) ;  /* 0x0000011000007945 */ /* 0x000fd80003800200 */
[----:B------:R-:W-:Y:S05]  /*0510*/  @P3 BRA `(.L_x_13) ;  /* 0x00000000003c3947 */ /* 0x000fea0003800000 */
[----:B------:R-:W1:Y:S04]  /*0520*/  LDG.E R0, desc[UR6][R12.64] ;  /* 0x000000060c007981 */ /* 0x000e68000c1e1900 */
[----:B------:R-:W3:Y:S01]  /*0530*/  LDG.E R3, desc[UR6][R14.64] ;  /* 0x000000060e037981 */ /* 0x000ee2000c1e1900 */
[----:B------:R-:W-:Y:S01]  /*0540*/  BSSY.RECONVERGENT B1, `(.L_x_14) ;  /* 0x000000b000017945 */ /* 0x000fe20003800200 */
[----:B-1----:R-:W1:Y:S08]  /*0550*/  MUFU.RCP R23, R0 ;  /* 0x0000000000177308 */ /* 0x002e700000001000 */
[----:B---3--:R-:W3:Y:S01]  /*0560*/  FCHK P3, R3, R0 ;  /* 0x0000000003007302 */ /* 0x008ee20000060000 */
[----:B-1----:R-:W-:-:S04]  /*0570*/  FFMA R2, -R0, R23, 1 ;  /* 0x3f80000000027423 */ /* 0x002fc80000000117 */
[----:B------:R-:W-:-:S04]  /*0580*/  FFMA R2, R23, R2, R23 ;  /* 0x0000000217027223 */ /* 0x000fc80000000017 */
[----:B------:R-:W-:-:S04]  /*0590*/  FFMA R23, R3, R2, RZ ;  /* 0x0000000203177223 */ /* 0x000fc800000000ff */
[----:B------:R-:W-:-:S04]  /*05a0*/  FFMA R22, -R0, R23, R3 ;  /* 0x0000001700167223 */ /* 0x000fc80000000103 */
[----:B------:R-:W-:Y:S01]  /*05b0*/  FFMA R23, R2, R22, R23 ;  /* 0x0000001602177223 */ /* 0x000fe20000000017 */
[----:B---3--:R-:W-:Y:S06]  /*05c0*/  @!P3 BRA `(.L_x_15) ;  /* 0x000000000008b947 */ /* 0x008fec0003800000 */
[----:B------:R-:W-:-:S07]  /*05d0*/  MOV R2, 0x5f0 ;  /* 0x000005f000027802 */ /* 0x000fce0000000f00 */
[----:B0-2---:R-:W-:Y:S05]  /*05e0*/  CALL.REL.NOINC `($__internal_0_$__cuda_sm3x_div_rn_noftz_f32_slowpath) ;  /* 0x0000000800407944 */ /* 0x005fea0003c00000 */
.L_x_15:
[----:B------:R-:W-:Y:S05]  /*05f0*/  BSYNC.RECONVERGENT B1 ;  /* 0x0000000000017941 */ /* 0x000fea0003800200 */
.L_x_14:
[----:B------:R3:W-:Y:S02]  /*0600*/  STG.E desc[UR6][R14.64], R23 ;  /* 0x000000170e007986 */ /* 0x0007e4000c101906 */
.L_x_13:
[----:B------:R-:W-:Y:S05]  /*0610*/  BSYNC.RECONVERGENT B0 ;  /* 0x0000000000007941 */ /* 0x000fea0003800200 */
.L_x_12:
[----:B------:R-:W-:Y:S01]  /*0620*/  BAR.SYNC.DEFER_BLOCKING 0x0 ;  /* 0x0000000000007b1d */ /* 0x000fe20000010000 */
[----:B------:R-:W-:-:S04]  /*0630*/  ISETP.GT.U32.AND P3, PT, R5, UR5, P1 ;  /* 0x0000000505007c0c */ /* 0x000fc80008f64070 */
[----:B------:R-:W-:Y:S01]  /*0640*/  PLOP3.LUT P3, PT, P3, P0, PT, 0x80, 0x8 ;  /* 0x000000000008781c */ /* 0x000fe20001f61070 */
[----:B------:R-:W-:-:S12]  /*0650*/  BSSY.RECONVERGENT B0, `(.L_x_16) ;  /* 0x0000009000007945 */ /* 0x000fd80003800200 */
[----:B------:R-:W-:Y:S05]  /*0660*/  @!P3 BRA `(.L_x_17) ;  /* 0x00000000001cb947 */ /* 0x000fea0003800000 */
[----:B------:R-:W4:Y:S01]  /*0670*/  LDC.64 R2, c[0x0][0x388] ;  /* 0x0000e200ff027b82 */ /* 0x000f220000000a00 */
[----:B------:R-:W5:Y:S04]  /*0680*/  LDG.E R0, desc[UR6][R16.64+-0x8] ;  /* 0xfffff80610007981 */ /* 0x000f68000c1e1900 */
[----:B-1-3--:R-:W5:Y:S01]  /*0690*/  LDG.E R23, desc[UR6][R14.64] ;  /* 0x000000060e177981 */ /* 0x00af62000c1e1900 */
[----:B----4-:R-:W-:-:S06]  /*06a0*/  IMAD.WIDE R2, R18, 0x4, R2 ;  /* 0x0000000412027825 */ /* 0x010fcc00078e0202 */
[----:B------:R-:W5:Y:S02]  /*06b0*/  LDG.E R3, desc[UR6][R2.64] ;  /* 0x0000000602037981 */ /* 0x000f64000c1e1900 */
[----:B-----5:R-:W-:-:S05]  /*06c0*/  FFMA R23, -R0, R3, R23 ;  /* 0x0000000300177223 */ /* 0x020fca0000000117 */
[----:B------:R4:W-:Y:S02]  /*06d0*/  STG.E desc[UR6][R14.64], R23 ;  /* 0x000000170e007986 */ /* 0x0009e4000c101906 */
.L_x_17:
[----:B------:R-:W-:Y:S05]  /*06e0*/  BSYNC.RECONVERGENT B0 ;  /* 0x0000000000007941 */ /* 0x000fea0003800200 */
.L_x_16:
[----:B------:R-:W-:Y:S01]  /*06f0*/  UIADD3 UR5, UPT, UPT, UR4, 0x2, URZ ;  /* 0x0000000204057890 */ /* 0x000fe2000fffe0ff */
[----:B------:R-:W-:Y:S05]  /*0700*/  BAR.SYNC.DEFER_BLOCKING 0x0 ;  /* 0x0000000000007b1d */ /* 0x000fea0000010000 */
[----:B------:R-:W-:Y:S01]  /*0710*/  ISETP.NE.OR P3, PT, R5, UR5, !P2 ;  /* 0x0000000505007c0c */ /* 0x000fe2000d765670 */
[----:B------:R-:W-:-:S12]  /*0720*/  BSSY.RECONVERGENT B0, `(.L_x_18) ;  /* 0x0000011000007945 */ /* 0x000fd80003800200 */
[----:B------:R-:W-:Y:S05]  /*0730*/  @P3 BRA `(.L_x_19) ;  /* 0x00000000003c3947 */ /* 0x000fea0003800000 */
[----:B------:R-:W1:Y:S04]  /*0740*/  LDG.E R0, desc[UR6][R12.64] ;  /* 0x000000060c007981 */ /* 0x000e68000c1e1900 */
[----:B------:R-:W5:Y:S01]  /*0750*/  LDG.E R3, desc[UR6][R14.64] ;  /* 0x000000060e037981 */ /* 0x000f62000c1e1900 */
[----:B------:R-:W-:Y:S01]  /*0760*/  BSSY.RECONVERGENT B1, `(.L_x_20) ;  /* 0x000000b000017945 */ /* 0x000fe20003800200 */
[----:B-1-34-:R-:W1:Y:S08]  /*0770*/  MUFU.RCP R23, R0 ;  /* 0x0000000000177308 */ /* 0x01ae700000001000 */
[----:B-----5:R-:W3:Y:S01]  /*0780*/  FCHK P3, R3, R0 ;  /* 0x0000000003007302 */ /* 0x020ee20000060000 */
        /* <DEDUP_REMOVED lines=8> */
.L_x_21:
[----:B------:R-:W-:Y:S05]  /*0810*/  BSYNC.RECONVERGENT B1 ;  /* 0x0000000000017941 */ /* 0x000fea0003800200 */
.L_x_20:
[----:B------:R1:W-:Y:S02]  /*0820*/  STG.E desc[UR6][R14.64], R23 ;  /* 0x000000170e007986 */ /* 0x0003e4000c101906 */
.L_x_19:
[----:B------:R-:W-:Y:S05]  /*0830*/  BSYNC.RECONVERGENT B0 ;  /* 0x0000000000007941 */ /* 0x000fea0003800200 */
.L_x_18:
[----:B------:R-:W-:Y:S01]  /*0840*/  BAR.SYNC.DEFER_BLOCKING 0x0 ;  /* 0x0000000000007b1d */ /* 0x000fe20000010000 */
[----:B------:R-:W-:-:S04]  /*0850*/  ISETP.GT.U32.AND P3, PT, R5, UR5, P1 ;  /* 0x0000000505007c0c */ /* 0x000fc80008f64070 */
[----:B------:R-:W-:Y:S01]  /*0860*/  PLOP3.LUT P3, PT, P3, P0, PT, 0x80, 0x8 ;  /* 0x000000000008781c */ /* 0x000fe20001f61070 */
[----:B------:R-:W-:-:S12]  /*0870*/  BSSY.RECONVERGENT B0, `(.L_x_22) ;  /* 0x0000009000007945 */ /* 0x000fd80003800200 */
[----:B------:R-:W-:Y:S05]  /*0880*/  @!P3 BRA `(.L_x_23) ;  /* 0x00000000001cb947 */ /* 0x000fea0003800000 */
[----:B------:R-:W5:Y:S01]  /*0890*/  LDC.64 R2, c[0x0][0x388] ;  /* 0x0000e200ff027b82 */ /* 0x000f620000000a00 */
[----:B------:R-:W2:Y:S04]  /*08a0*/  LDG.E R0, desc[UR6][R16.64+-0x4] ;  /* 0xfffffc0610007981 */ /* 0x000ea8000c1e1900 */
[----:B-1-34-:R-:W2:Y:S01]  /*08b0*/  LDG.E R23, desc[UR6][R14.64] ;  /* 0x000000060e177981 */ /* 0x01aea2000c1e1900 */
[----:B-----5:R-:W-:-:S06]  /*08c0*/  IMAD.WIDE R2, R11, 0x4, R2 ;  /* 0x000000040b027825 */ /* 0x020fcc00078e0202 */
[----:B------:R-:W2:Y:S02]  /*08d0*/  LDG.E R3, desc[UR6][R2.64] ;  /* 0x0000000602037981 */ /* 0x000ea4000c1e1900 */
[----:B--2---:R-:W-:-:S05]  /*08e0*/  FFMA R23, -R0, R3, R23 ;  /* 0x0000000300177223 */ /* 0x004fca0000000117 */
[----:B------:R1:W-:Y:S02]  /*08f0*/  STG.E desc[UR6][R14.64], R23 ;  /* 0x000000170e007986 */ /* 0x0003e4000c101906 */
.L_x_23:
[----:B------:R-:W-:Y:S05]  /*0900*/  BSYNC.RECONVERGENT B0 ;  /* 0x0000000000007941 */ /* 0x000fea0003800200 */
.L_x_22:
        /* <DEDUP_REMOVED lines=18> */
.L_x_27:
[----:B------:R-:W-:Y:S05]  /*0a30*/  BSYNC.RECONVERGENT B1 ;  /* 0x0000000000017941 */ /* 0x000fea0003800200 */
.L_x_26:
[----:B------:R1:W-:Y:S02]  /*0a40*/  STG.E desc[UR6][R14.64], R23 ;  /* 0x000000170e007986 */ /* 0x0003e4000c101906 */
.L_x_25:
[----:B------:R-:W-:Y:S05]  /*0a50*/  BSYNC.RECONVERGENT B0 ;  /* 0x0000000000007941 */ /* 0x000fea0003800200 */
.L_x_24:
[----:B------:R-:W-:Y:S01]  /*0a60*/  BAR.SYNC.DEFER_BLOCKING 0x0 ;  /* 0x0000000000007b1d */ /* 0x000fe20000010000 */
[----:B------:R-:W-:-:S04]  /*0a70*/  ISETP.GT.U32.AND P1, PT, R5, UR5, P1 ;  /* 0x0000000505007c0c */ /* 0x000fc80008f24070 */
[----:B------:R-:W-:-:S13]  /*0a80*/  PLOP3.LUT P1, PT, P1, P0, PT, 0x80, 0x8 ;  /* 0x000000000008781c */ /* 0x000fda0000f21070 */
[----:B------:R-:W5:Y:S01]  /*0a90*/  @P1 LDC.64 R2, c[0x0][0x388] ;  /* 0x0000e200ff021b82 */ /* 0x000f620000000a00 */
[----:B------:R-:W2:Y:S04]  /*0aa0*/  @P1 LDG.E R0, desc[UR6][R16.64] ;  /* 0x0000000610001981 */ /* 0x000ea8000c1e1900 */
[----:B-1-34-:R-:W2:Y:S01]  /*0ab0*/  @P1 LDG.E R23, desc[UR6][R14.64] ;  /* 0x000000060e171981 */ /* 0x01aea2000c1e1900 */
[----:B-----5:R-:W-:-:S06]  /*0ac0*/  @P1 IMAD.WIDE R2, R10, 0x4, R2 ;  /* 0x000000040a021825 */ /* 0x020fcc00078e0202 */
[----:B------:R-:W2:Y:S01]  /*0ad0*/  @P1 LDG.E R3, desc[UR6][R2.64] ;  /* 0x0000000602031981 */ /* 0x000ea2000c1e1900 */
[----:B------:R-:W-:Y:S01]  /*0ae0*/  UIADD3 UR4, UPT, UPT, UR4, 0x4, URZ ;  /* 0x0000000404047890 */ /* 0x000fe2000fffe0ff */
[----:B0-----:R-:W-:Y:S01]  /*0af0*/  IMAD.MOV.U32 R22, RZ, RZ, R9 ;  /* 0x000000ffff167224 */ /* 0x001fe200078e0009 */
[----:B------:R-:W-:Y:S01]  /*0b00*/  IADD3 R20, PT, PT, R20, 0x4, RZ ;  /* 0x0000000414147810 */ /* 0x000fe20007ffe0ff */
[----:B------:R-:W-:Y:S02]  /*0b10*/  VIADD R19, R19, 0x4 ;  /* 0x0000000413137836 */ /* 0x000fe40000000000 */
[C---:B------:R-:W-:Y:S01]  /*0b20*/  IMAD R11, R22.reuse, 0x4, R11 ;  /* 0x00000004160b7824 */ /* 0x040fe200078e020b */
[C---:B------:R-:W-:Y:S01]  /*0b30*/  LEA R10, R22.reuse, R10, 0x2 ;  /* 0x0000000a160a7211 */ /* 0x040fe200078e10ff */
[C---:B------:R-:W-:Y:S02]  /*0b40*/  IMAD R18, R22.reuse, 0x4, R18 ;  /* 0x0000000416127824 */ /* 0x040fe400078e0212 */
[----:B------:R-:W-:-:S02]  /*0b50*/  IMAD R21, R22, 0x4, R21 ;  /* 0x0000000416157824 */ /* 0x000fc400078e0215 */
[----:B--2---:R-:W-:-:S05]  /*0b60*/  @P1 FFMA R23, -R0, R3, R23 ;  /* 0x0000000300171223 */ /* 0x004fca0000000117 */
[----:B------:R2:W-:Y:S01]  /*0b70*/  @P1 STG.E desc[UR6][R14.64], R23 ;  /* 0x000000170e001986 */ /* 0x0005e2000c101906 */
[----:B------:R-:W-:-:S05]  /*0b80*/  IADD3 R16, P1, PT, R16, 0x10, RZ ;  /* 0x0000001010107810 */ /* 0x000fca0007f3e0ff */
[----:B------:R-:W-:Y:S01]  /*0b90*/  IMAD.X R17, RZ, RZ, R17, P1 ;  /* 0x000000ffff117224 */ /* 0x000fe200008e0611 */
[----:B------:R-:W-:-:S13]  /*0ba0*/  ISETP.NE.AND P1, PT, R8, UR4, PT ;  /* 0x0000000408007c0c */ /* 0x000fda000bf25270 */
[----:B--2---:R-:W-:Y:S05]  /*0bb0*/  @P1 BRA `(.L_x_28) ;  /* 0xfffffff400ac1947 */ /* 0x004fea000383ffff */
.L_x_5:
[----:B------:R-:W-:-:S13]  /*0bc0*/  ISETP.NE.AND P1, PT, R7, RZ, PT ;  /* 0x000000ff0700720c */ /* 0x000fda0003f25270 */
[----:B------:R-:W-:Y:S05]  /*0bd0*/  @!P1 EXIT ;  /* 0x000000000000994d */ /* 0x000fea0003800000 */
[----:B------:R-:W-:Y:S01]  /*0be0*/  IMAD R9, R8, R22, R5 ;  /* 0x0000001608097224 */ /* 0x000fe200078e0205 */
[----:B------:R-:W0:Y:S01]  /*0bf0*/  LDCU UR4, c[0x0][0x390] ;  /* 0x00007200ff0477ac */ /* 0x000e220008000800 */
[----:B------:R-:W-:Y:S02]  /*0c00*/  IMAD.IADD R6, R6, 0x1, R8 ;  /* 0x0000000106067824 */ /* 0x000fe400078e0208 */
[----:B------:R-:W-:Y:S01]  /*0c10*/  IMAD.MOV R7, RZ, RZ, -R7 ;  /* 0x000000ffff077224 */ /* 0x000fe200078e0a07 */
[----:B------:R-:W1:Y:S01]  /*0c20*/  LDCU UR5, c[0x0][0x398] ;  /* 0x00007300ff0577ac */ /* 0x000e620008000800 */
[----:B------:R-:W-:-:S07]  /*0c30*/  IMAD.IADD R10, R8, 0x1, -R5 ;  /* 0x00000001080a7824 */ /* 0x000fce00078e0a05 */
.L_x_33:
[----:B------:R-:W-:Y:S01]  /*0c40*/  BAR.SYNC.DEFER_BLOCKING 0x0 ;  /* 0x0000000000007b1d */ /* 0x000fe20000010000 */
[----:B------:R-:W-:Y:S02]  /*0c50*/  ISETP.NE.AND P1, PT, R10, RZ, PT ;  /* 0x000000ff0a00720c */ /* 0x000fe40003f25270 */
[----:B------:R-:W-:Y:S02]  /*0c60*/  IADD3 R7, PT, PT, R7, 0x1, RZ ;  /* 0x0000000107077810 */ /* 0x000fe40007ffe0ff */
[----:B0-----:R-:W-:Y:S01]  /*0c70*/  ISETP.LT.U32.OR P1, PT, R4, UR4, P1 ;  /* 0x0000000404007c0c */ /* 0x001fe20008f21470 */
[----:B------:R-:W-:Y:S01]  /*0c80*/  BSSY.RECONVERGENT B0, `(.L_x_29) ;  /* 0x0000013000007945 */ /* 0x000fe20003800200 */
[----:B------:R-:W-:-:S11]  /*0c90*/  ISETP.NE.AND P2, PT, R7, RZ, PT ;  /* 0x000000ff0700720c */ /* 0x000fd60003f45270 */
[----:B--2---:R-:W-:Y:S05]  /*0ca0*/  @P1 BRA `(.L_x_30) ;  /* 0x0000000000401947 */ /* 0x004fea0003800000 */
[----:B------:R-:W2:Y:S04]  /*0cb0*/  LDG.E R0, desc[UR6][R12.64] ;  /* 0x000000060c007981 */ /* 0x000ea8000c1e1900 */
[----:B------:R-:W3:Y:S01]  /*0cc0*/  LDG.E R3, desc[UR6][R14.64] ;  /* 0x000000060e037981 */ /* 0x000ee2000c1e1900 */
[----:B------:R-:W-:Y:S01]  /*0cd0*/  BSSY.RECONVERGENT B1, `(.L_x_31) ;  /* 0x000000c000017945 */ /* 0x000fe20003800200 */
[----:B--2---:R-:W0:Y:S08]  /*0ce0*/  MUFU.RCP R11, R0 ;  /* 0x00000000000b7308 */ /* 0x004e300000001000 */
[----:B---3--:R-:W2:Y:S01]  /*0cf0*/  FCHK P1, R3, R0 ;  /* 0x0000000003007302 */ /* 0x008ea20000020000 */
[----:B0-----:R-:W-:-:S04]  /*0d00*/  FFMA R2, -R0, R11, 1 ;  /* 0x3f80000000027423 */ /* 0x001fc8000000010b */
[----:B------:R-:W-:-:S04]  /*0d10*/  FFMA R2, R11, R2, R11 ;  /* 0x000000020b027223 */ /* 0x000fc8000000000b */
[----:B------:R-:W-:-:S04]  /*0d20*/  FFMA R11, R3, R2, RZ ;  /* 0x00000002030b7223 */ /* 0x000fc800000000ff */
[----:B------:R-:W-:-:S04]  /*0d30*/  FFMA R16, -R0, R11, R3 ;  /* 0x0000000b00107223 */ /* 0x000fc80000000103 */
[----:B------:R-:W-:Y:S01]  /*0d40*/  FFMA R11, R2, R16, R11 ;  /* 0x00000010020b7223 */ /* 0x000fe2000000000b */
[----:B--2---:R-:W-:Y:S06]  /*0d50*/  @!P1 BRA `(.L_x_32) ;  /* 0x00000000000c9947 */ /* 0x004fec0003800000 */
[----:B------:R-:W-:-:S07]  /*0d60*/  MOV R2, 0xd80 ;  /* 0x00000d8000027802 */ /* 0x000fce0000000f00 */
[----:B-1----:R-:W-:Y:S05]  /*0d70*/  CALL.REL.NOINC `($__internal_0_$__cuda_sm3x_div_rn_noftz_f32_slowpath) ;  /* 0x00000000005c7944 */ /* 0x002fea0003c00000 */
[----:B------:R-:W-:-:S07]  /*0d80*/  IMAD.MOV.U32 R11, RZ, RZ, R23 ;  /* 0x000000ffff0b7224 */ /* 0x000fce00078e0017 */
.L_x_32:
[----:B-1----:R-:W-:Y:S05]  /*0d90*/  BSYNC.RECONVERGENT B1 ;  /* 0x0000000000017941 */ /* 0x002fea0003800200 */
.L_x_31:
[----:B------:R0:W-:Y:S02]  /*0da0*/  STG.E desc[UR6][R14.64], R11 ;  /* 0x0000000b0e007986 */ /* 0x0001e4000c101906 */
.L_x_30:
[----:B-1----:R-:W-:Y:S05]  /*0db0*/  BSYNC.RECONVERGENT B0 ;  /* 0x0000000000007941 */ /* 0x002fea0003800200 */
.L_x_29:
[----:B------:R-:W1:Y:S08]  /*0dc0*/  LDC.64 R2, c[0x0][0x380] ;  /* 0x0000e000ff027b82 */ /* 0x000e700000000a00 */
[----:B------:R-:W-:Y:S01]  /*0dd0*/  BAR.SYNC.DEFER_BLOCKING 0x0 ;  /* 0x0000000000007b1d */ /* 0x000fe20000010000 */
[----:B------:R-:W-:-:S04]  /*0de0*/  ISETP.GT.U32.AND P1, PT, R5, R8, PT ;  /* 0x000000080500720c */ /* 0x000fc80003f24070 */
[----:B------:R-:W-:-:S03]  /*0df0*/  ISETP.GE.U32.AND P1, PT, R4, UR4, P1 ;  /* 0x0000000404007c0c */ /* 0x000fc60008f26070 */
[----:B------:R-:W2:Y:S01]  /*0e00*/  LDC.64 R16, c[0x0][0x388] ;  /* 0x0000e200ff107b82 */ /* 0x000ea20000000a00 */
[----:B------:R-:W-:-:S13]  /*0e10*/  PLOP3.LUT P1, PT, P1, P0, PT, 0x80, 0x8 ;  /* 0x000000000008781c */ /* 0x000fda0000f21070 */
[----:B-1----:R-:W-:Y:S01]  /*0e20*/  @P1 IMAD.WIDE R2, R6, 0x4, R2 ;  /* 0x0000000406021825 */ /* 0x002fe200078e0202 */
[----:B0-----:R-:W3:Y:S05]  /*0e30*/  @P1 LDG.E R11, desc[UR6][R14.64] ;  /* 0x000000060e0b1981 */ /* 0x001eea000c1e1900 */
[----:B------:R-:W3:Y:S01]  /*0e40*/  @P1 LDG.E R2, desc[UR6][R2.64] ;  /* 0x0000000602021981 */ /* 0x000ee2000c1e1900 */
[----:B--2---:R-:W-:-:S06]  /*0e50*/  @P1 IMAD.WIDE R16, R9, 0x4, R16 ;  /* 0x0000000409101825 */ /* 0x004fcc00078e0210 */
[----:B------:R-:W3:Y:S01]  /*0e60*/  @P1 LDG.E R17, desc[UR6][R16.64] ;  /* 0x0000000610111981 */ /* 0x000ee2000c1e1900 */
[----:B------:R-:W-:Y:S01]  /*0e70*/  VIADD R10, R10, 0x1 ;  /* 0x000000010a0a7836 */ /* 0x000fe20000000000 */
[----:B------:R-:W-:Y:S01]  /*0e80*/  IADD3 R6, PT, PT, R6, 0x1, RZ ;  /* 0x0000000106067810 */ /* 0x000fe20007ffe0ff */
[----:B------:R-:W-:Y:S02]  /*0e90*/  VIADD R8, R8, 0x1 ;  /* 0x0000000108087836 */ /* 0x000fe40000000000 */
[----:B------:R-:W-:Y:S02]  /*0ea0*/  VIADD R9, R9, UR5 ;  /* 0x0000000509097c36 */ /* 0x000fe40008000000 */
[----:B---3--:R-:W-:-:S05]  /*0eb0*/  @P1 FFMA R11, -R2, R17, R11 ;  /* 0x00000011020b1223 */ /* 0x008fca000000010b */
[----:B------:R2:W-:Y:S01]  /*0ec0*/  @P1 STG.E desc[UR6][R14.64], R11 ;  /* 0x0000000b0e001986 */ /* 0x0005e2000c101906 */
[----:B------:R-:W-:Y:S05]  /*0ed0*/  @P2 BRA `(.L_x_33) ;  /* 0xfffffffc00582947 */ /* 0x000fea000383ffff */
[----:B------:R-:W-:Y:S05]  /*0ee0*/  EXIT ;  /* 0x000000000000794d */ /* 0x000fea0003800000 */
        .weak           $__internal_0_$__cuda_sm3x_div_rn_noftz_f32_slowpath
        .type           $__internal_0_$__cuda_sm3x_div_rn_noftz_f32_slowpath,@function
        .size           $__internal_0_$__cuda_sm3x_div_rn_noftz_f32_slowpath,(.L_x_87 - $__internal_0_$__cuda_sm3x_div_rn_noftz_f32_slowpath)
$__internal_0_$__cuda_sm3x_div_rn_noftz_f32_slowpath:
[----:B------:R-:W-:Y:S01]  /*0ef0*/  SHF.R.U32.HI R22, RZ, 0x17, R0 ;  /* 0x00000017ff167819 */ /* 0x000fe20000011600 */
[----:B------:R-:W-:Y:S01]  /*0f00*/  BSSY.RECONVERGENT B2, `(.L_x_34) ;  /* 0x0000062000027945 */ /* 0x000fe20003800200 */
[----:B------:R-:W-:Y:S02]  /*0f10*/  SHF.R.U32.HI R24, RZ, 0x17, R3 ;  /* 0x00000017ff187819 */ /* 0x000fe40000011603 */
[----:B------:R-:W-:Y:S02]  /*0f20*/  LOP3.LUT R22, R22, 0xff, RZ, 0xc0, !PT ;  /* 0x000000ff16167812 */ /* 0x000fe400078ec0ff */
[----:B------:R-:W-:-:S03]  /*0f30*/  LOP3.LUT R24, R24, 0xff, RZ, 0xc0, !PT ;  /* 0x000000ff18187812 */ /* 0x000fc600078ec0ff */
[----:B------:R-:W-:Y:S02]  /*0f40*/  VIADD R25, R22, 0xffffffff ;  /* 0xffffffff16197836 */ /* 0x000fe40000000000 */
[----:B------:R-:W-:-:S03]  /*0f50*/  VIADD R26, R24, 0xffffffff ;  /* 0xffffffff181a7836 */ /* 0x000fc60000000000 */
[----:B------:R-:W-:-:S04]  /*0f60*/  ISETP.GT.U32.AND P3, PT, R25, 0xfd, PT ;  /* 0x000000fd1900780c */ /* 0x000fc80003f64070 */
[----:B------:R-:W-:-:S13]  /*0f70*/  ISETP.GT.U32.OR P3, PT, R26, 0xfd, P3 ;  /* 0x000000fd1a00780c */ /* 0x000fda0001f64470 */
[----:B------:R-:W-:Y:S01]  /*0f80*/  @!P3 MOV R23, RZ ;  /* 0x000000ff0017b202 */ /* 0x000fe20000000f00 */
[----:B------:R-:W-:Y:S06]  /*0f90*/  @!P3 BRA `(.L_x_35) ;  /* 0x00000000005cb947 */ /* 0x000fec0003800000 */
[----:B------:R-:W-:Y:S02]  /*0fa0*/  FSETP.GTU.FTZ.AND P3, PT, |R3|, +INF , PT ;  /* 0x7f8000000300780b */ /* 0x000fe40003f7c200 */
[----:B------:R-:W-:-:S04]  /*0fb0*/  FSETP.GTU.FTZ.AND P4, PT, |R0|, +INF , PT ;  /* 0x7f8000000000780b */ /* 0x000fc80003f9c200 */
[----:B------:R-:W-:-:S13]  /*0fc0*/  PLOP3.LUT P3, PT, P3, P4, PT, 0xf8, 0x8f ;  /* 0x00000000008f781c */ /* 0x000fda0001f69f70 */
[----:B------:R-:W-:Y:S05]  /*0fd0*/  @P3 BRA `(.L_x_36) ;  /* 0x00000004004c3947 */ /* 0x000fea0003800000 */
[----:B------:R-:W-:-:S13]  /*0fe0*/  LOP3.LUT P3, RZ, R0, 0x7fffffff, R3, 0xc8, !PT ;  /* 0x7fffffff00ff7812 */ /* 0x000fda000786c803 */
[----:B------:R-:W-:Y:S05]  /*0ff0*/  @!P3 BRA `(.L_x_37) ;  /* 0x00000004003cb947 */ /* 0x000fea0003800000 */
[C---:B------:R-:W-:Y:S02]  /*1000*/  FSETP.NEU.FTZ.AND P5, PT, |R3|.reuse, +INF , PT ;  /* 0x7f8000000300780b */ /* 0x040fe40003fbd200 */
[----:B------:R-:W-:Y:S02]  /*1010*/  FSETP.NEU.FTZ.AND P4, PT, |R0|, +INF , PT ;  /* 0x7f8000000000780b */ /* 0x000fe40003f9d200 */
[----:B------:R-:W-:-:S11]  /*1020*/  FSETP.NEU.FTZ.AND P3, PT, |R3|, +INF , PT ;  /* 0x7f8000000300780b */ /* 0x000fd60003f7d200 */
[----:B------:R-:W-:Y:S05]  /*1030*/  @!P4 BRA !P5, `(.L_x_37) ;  /* 0x00000004002cc947 */ /* 0x000fea0006800000 */
[----:B------:R-:W-:-:S04]  /*1040*/  LOP3.LUT P5, RZ, R3, 0x7fffffff, RZ, 0xc0, !PT ;  /* 0x7fffffff03ff7812 */ /* 0x000fc800078ac0ff */
[----:B------:R-:W-:-:S13]  /*1050*/  PLOP3.LUT P4, PT, P4, P5, PT, 0x2f, 0xf2 ;  /* 0x0000000000f2781c */ /* 0x000fda000278a577 */
[----:B------:R-:W-:Y:S05]  /*1060*/  @P4 BRA `(.L_x_38) ;  /* 0x0000000400184947 */ /* 0x000fea0003800000 */
[----:B------:R-:W-:-:S04]  /*1070*/  LOP3.LUT P4, RZ, R0, 0x7fffffff, RZ, 0xc0, !PT ;  /* 0x7fffffff00ff7812 */ /* 0x000fc8000788c0ff */
[----:B------:R-:W-:-:S13]  /*1080*/  PLOP3.LUT P3, PT, P3, P4, PT, 0x2f, 0xf2 ;  /* 0x0000000000f2781c */ /* 0x000fda0001f68577 */
[----:B------:R-:W-:Y:S05]  /*1090*/  @P3 BRA `(.L_x_39) ;  /* 0x0000000400003947 */ /* 0x000fea0003800000 */
[----:B------:R-:W-:Y:S02]  /*10a0*/  ISETP.GE.AND P3, PT, R26, RZ, PT ;  /* 0x000000ff1a00720c */ /* 0x000fe40003f66270 */
[----:B------:R-:W-:-:S11]  /*10b0*/  ISETP.GE.AND P4, PT, R25, RZ, PT ;  /* 0x000000ff1900720c */ /* 0x000fd60003f86270 */
[----:B------:R-:W-:Y:S02]  /*10c0*/  @P3 IMAD.MOV.U32 R23, RZ, RZ, RZ ;  /* 0x000000ffff173224 */ /* 0x000fe400078e00ff */
[----:B------:R-:W-:Y:S01]  /*10d0*/  @!P3 FFMA R3, R3, 1.84467440737095516160e+19, RZ ;  /* 0x5f8000000303b823 */ /* 0x000fe200000000ff */
[----:B------:R-:W-:Y:S02]  /*10e0*/  @!P3 IMAD.MOV.U32 R23, RZ, RZ, -0x40 ;  /* 0xffffffc0ff17b424 */ /* 0x000fe400078e00ff */
[----:B------:R-:W-:Y:S02]  /*10f0*/  @!P4 FFMA R0, R0, 1.84467440737095516160e+19, RZ ;  /* 0x5f8000000000c823 */ /* 0x000fe400000000ff */
[----:B------:R-:W-:-:S07]  /*1100*/  @!P4 VIADD R23, R23, 0x40 ;  /* 0x000000401717c836 */ /* 0x000fce0000000000 */
.L_x_35:
[----:B------:R-:W-:Y:S01]  /*1110*/  LEA R25, R22, 0xc0800000, 0x17 ;  /* 0xc080000016197811 */ /* 0x000fe200078eb8ff */
[----:B------:R-:W-:Y:S01]  /*1120*/  VIADD R24, R24, 0xffffff81 ;  /* 0xffffff8118187836 */ /* 0x000fe20000000000 */
[----:B------:R-:W-:Y:S02]  /*1130*/  BSSY.RECONVERGENT B3, `(.L_x_40) ;  /* 0x0000035000037945 */ /* 0x000fe40003800200 */
[----:B------:R-:W-:Y:S02]  /*1140*/  IADD3 R28, PT, PT, -R25, R0, RZ ;  /* 0x00000000191c7210 */ /* 0x000fe40007ffe1ff */
[----:B------:R-:W-:Y:S02]  /*1150*/  IADD3 R22, PT, PT, R24, 0x7f, -R22 ;  /* 0x0000007f18167810 */ /* 0x000fe40007ffe816 */
[----:B------:R-:W0:Y:S01]  /*1160*/  MUFU.RCP R0, R28 ;  /* 0x0000001c00007308 */ /* 0x000e220000001000 */
[----:B------:R-:W-:Y:S02]  /*1170*/  FADD.FTZ R25, -R28, -RZ ;  /* 0x800000ff1c197221 */ /* 0x000fe40000010100 */
[----:B------:R-:W-:-:S02]  /*1180*/  IMAD.IADD R23, R22, 0x1, R23 ;  /* 0x0000000116177824 */ /* 0x000fc400078e0217 */
[----:B0-----:R-:W-:-:S04]  /*1190*/  FFMA R27, R0, R25, 1 ;  /* 0x3f800000001b7423 */ /* 0x001fc80000000019 */
[----:B------:R-:W-:Y:S01]  /*11a0*/  FFMA R27, R0, R27, R0 ;  /* 0x0000001b001b7223 */ /* 0x000fe20000000000 */
[----:B------:R-:W-:-:S04]  /*11b0*/  IMAD R0, R24, -0x800000, R3 ;  /* 0xff80000018007824 */ /* 0x000fc800078e0203 */
[----:B------:R-:W-:-:S04]  /*11c0*/  FFMA R26, R0, R27, RZ ;  /* 0x0000001b001a7223 */ /* 0x000fc800000000ff */
[----:B------:R-:W-:-:S04]  /*11d0*/  FFMA R3, R25, R26, R0 ;  /* 0x0000001a19037223 */ /* 0x000fc80000000000 */
[----:B------:R-:W-:-:S04]  /*11e0*/  FFMA R26, R27, R3, R26 ;  /* 0x000000031b1a7223 */ /* 0x000fc8000000001a */
[----:B------:R-:W-:-:S04]  /*11f0*/  FFMA R25, R25, R26, R0 ;  /* 0x0000001a19197223 */ /* 0x000fc80000000000 */
[----:B------:R-:W-:-:S05]  /*1200*/  FFMA R0, R27, R25, R26 ;  /* 0x000000191b007223 */ /* 0x000fca000000001a */
[----:B------:R-:W-:-:S04]  /*1210*/  SHF.R.U32.HI R3, RZ, 0x17, R0 ;  /* 0x00000017ff037819 */ /* 0x000fc80000011600 */
[----:B------:R-:W-:-:S05]  /*1220*/  LOP3.LUT R22, R3, 0xff, RZ, 0xc0, !PT ;  /* 0x000000ff03167812 */ /* 0x000fca00078ec0ff */
[----:B------:R-:W-:-:S05]  /*1230*/  IMAD.IADD R3, R22, 0x1, R23 ;  /* 0x0000000116037824 */ /* 0x000fca00078e0217 */
[----:B------:R-:W-:-:S04]  /*1240*/  IADD3 R22, PT, PT, R3, -0x1, RZ ;  /* 0xffffffff03167810 */ /* 0x000fc80007ffe0ff */
[----:B------:R-:W-:-:S13]  /*1250*/  ISETP.GE.U32.AND P3, PT, R22, 0xfe, PT ;  /* 0x000000fe1600780c */ /* 0x000fda0003f66070 */
[----:B------:R-:W-:Y:S05]  /*1260*/  @!P3 BRA `(.L_x_41) ;  /* 0x000000000080b947 */ /* 0x000fea0003800000 */
[----:B------:R-:W-:-:S13]  /*1270*/  ISETP.GT.AND P3, PT, R3, 0xfe, PT ;  /* 0x000000fe0300780c */ /* 0x000fda0003f64270 */
[----:B------:R-:W-:Y:S05]  /*1280*/  @P3 BRA `(.L_x_42) ;  /* 0x00000000006c3947 */ /* 0x000fea0003800000 */
[----:B------:R-:W-:-:S13]  /*1290*/  ISETP.GE.AND P3, PT, R3, 0x1, PT ;  /* 0x000000010300780c */ /* 0x000fda0003f66270 */
[----:B------:R-:W-:Y:S05]  /*12a0*/  @P3 BRA `(.L_x_43) ;  /* 0x0000000000743947 */ /* 0x000fea0003800000 */
[----:B------:R-:W-:Y:S02]  /*12b0*/  ISETP.GE.AND P3, PT, R3, -0x18, PT ;  /* 0xffffffe80300780c */ /* 0x000fe40003f66270 */
[----:B------:R-:W-:-:S11]  /*12c0*/  LOP3.LUT R0, R0, 0x80000000, RZ, 0xc0, !PT ;  /* 0x8000000000007812 */ /* 0x000fd600078ec0ff */
[----:B------:R-:W-:Y:S05]  /*12d0*/  @!P3 BRA `(.L_x_43) ;  /* 0x000000000068b947 */ /* 0x000fea0003800000 */
[CCC-:B------:R-:W-:Y:S01]  /*12e0*/  FFMA.RZ R22, R27.reuse, R25.reuse, R26.reuse ;  /* 0x000000191b167223 */ /* 0x1c0fe2000000c01a */
[CCC-:B------:R-:W-:Y:S01]  /*12f0*/  FFMA.RP R23, R27.reuse, R25.reuse, R26.reuse ;  /* 0x000000191b177223 */ /* 0x1c0fe2000000801a */
[----:B------:R-:W-:Y:S01]  /*1300*/  FFMA.RM R26, R27, R25, R26 ;  /* 0x000000191b1a7223 */ /* 0x000fe2000000401a */
[C---:B------:R-:W-:Y:S01]  /*1310*/  VIADD R24, R3.reuse, 0x20 ;  /* 0x0000002003187836 */ /* 0x040fe20000000000 */
[C---:B------:R-:W-:Y:S02]  /*1320*/  ISETP.NE.AND P5, PT, R3.reuse, RZ, PT ;  /* 0x000000ff0300720c */ /* 0x040fe40003fa5270 */
[----:B------:R-:W-:Y:S02]  /*1330*/  LOP3.LUT R22, R22, 0x7fffff, RZ, 0xc0, !PT ;  /* 0x007fffff16167812 */ /* 0x000fe400078ec0ff */
[----:B------:R-:W-:Y:S01]  /*1340*/  ISETP.NE.AND P4, PT, R3, RZ, PT ;  /* 0x000000ff0300720c */ /* 0x000fe20003f85270 */
[----:B------:R-:W-:Y:S01]  /*1350*/  IMAD.MOV R3, RZ, RZ, -R3 ;  /* 0x000000ffff037224 */ /* 0x000fe200078e0a03 */
[----:B------:R-:W-:-:S02]  /*1360*/  LOP3.LUT R25, R22, 0x800000, RZ, 0xfc, !PT ;  /* 0x0080000016197812 */ /* 0x000fc400078efcff */
[----:B------:R-:W-:Y:S02]  /*1370*/  FSETP.NEU.FTZ.AND P3, PT, R23, R26, PT ;  /* 0x0000001a1700720b */ /* 0x000fe40003f7d000 */
[----:B------:R-:W-:Y:S02]  /*1380*/  SHF.L.U32 R24, R25, R24, RZ ;  /* 0x0000001819187219 */ /* 0x000fe400000006ff */
[----:B------:R-:W-:Y:S02]  /*1390*/  SEL R22, R3, RZ, P5 ;  /* 0x000000ff03167207 */ /* 0x000fe40002800000 */
[----:B------:R-:W-:Y:S02]  /*13a0*/  ISETP.NE.AND P4, PT, R24, RZ, P4 ;  /* 0x000000ff1800720c */ /* 0x000fe40002785270 */
[----:B------:R-:W-:Y:S02]  /*13b0*/  SHF.R.U32.HI R22, RZ, R22, R25 ;  /* 0x00000016ff167219 */ /* 0x000fe40000011619 */
[----:B------:R-:W-:-:S02]  /*13c0*/  PLOP3.LUT P3, PT, P3, P4, PT, 0xf8, 0x8f ;  /* 0x00000000008f781c */ /* 0x000fc40001f69f70 */
[----:B------:R-:W-:Y:S02]  /*13d0*/  SHF.R.U32.HI R24, RZ, 0x1, R22 ;  /* 0x00000001ff187819 */ /* 0x000fe40000011616 */
[----:B------:R-:W-:-:S04]  /*13e0*/  SEL R3, RZ, 0x1, !P3 ;  /* 0x00000001ff037807 */ /* 0x000fc80005800000 */
[----:B------:R-:W-:-:S04]  /*13f0*/  LOP3.LUT R3, R3, 0x1, R24, 0xf8, !PT ;  /* 0x0000000103037812 */ /* 0x000fc800078ef818 */
[----:B------:R-:W-:-:S05]  /*1400*/  LOP3.LUT R3, R3, R22, RZ, 0xc0, !PT ;  /* 0x0000001603037212 */ /* 0x000fca00078ec0ff */
[----:B------:R-:W-:-:S05]  /*1410*/  IMAD.IADD R3, R24, 0x1, R3 ;  /* 0x0000000118037824 */ /* 0x000fca00078e0203 */
[----:B------:R-:W-:Y:S01]  /*1420*/  LOP3.LUT R0, R3, R0, RZ, 0xfc, !PT ;  /* 0x0000000003007212 */ /* 0x000fe200078efcff */
[----:B------:R-:W-:Y:S06]  /*1430*/  BRA `(.L_x_43) ;  /* 0x0000000000107947 */ /* 0x000fec0003800000 */
.L_x_42:
[----:B------:R-:W-:-:S04]  /*1440*/  LOP3.LUT R0, R0, 0x80000000, RZ, 0xc0, !PT ;  /* 0x8000000000007812 */ /* 0x000fc800078ec0ff */
[----:B------:R-:W-:Y:S01]  /*1450*/  LOP3.LUT R0, R0, 0x7f800000, RZ, 0xfc, !PT ;  /* 0x7f80000000007812 */ /* 0x000fe200078efcff */
[----:B------:R-:W-:Y:S06]  /*1460*/  BRA `(.L_x_43) ;  /* 0x0000000000047947 */ /* 0x000fec0003800000 */
.L_x_41:
[----:B------:R-:W-:-:S07]  /*1470*/  LEA R0, R23, R0, 0x17 ;  /* 0x0000000017007211 */ /* 0x000fce00078eb8ff */
.L_x_43:
[----:B------:R-:W-:Y:S05]  /*1480*/  BSYNC.RECONVERGENT B3 ;  /* 0x0000000000037941 */ /* 0x000fea0003800200 */
.L_x_40:
[----:B------:R-:W-:Y:S05]  /*1490*/  BRA `(.L_x_44) ;  /* 0x0000000000207947 */ /* 0x000fea0003800000 */
.L_x_39:
[----:B------:R-:W-:-:S04]  /*14a0*/  LOP3.LUT R0, R0, 0x80000000, R3, 0x48, !PT ;  /* 0x8000000000007812 */ /* 0x000fc800078e4803 */
[----:B------:R-:W-:Y:S01]  /*14b0*/  LOP3.LUT R0, R0, 0x7f800000, RZ, 0xfc, !PT ;  /* 0x7f80000000007812 */ /* 0x000fe200078efcff */
[----:B------:R-:W-:Y:S06]  /*14c0*/  BRA `(.L_x_44) ;  /* 0x0000000000147947 */ /* 0x000fec0003800000 */
.L_x_38:
[----:B------:R-:W-:Y:S01]  /*14d0*/  LOP3.LUT R0, R0, 0x80000000, R3, 0x48, !PT ;  /* 0x8000000000007812 */ /* 0x000fe200078e4803 */
[----:B------:R-:W-:Y:S06]  /*14e0*/  BRA `(.L_x_44) ;  /* 0x00000000000c7947 */ /* 0x000fec0003800000 */
.L_x_37:
[----:B------:R-:W0:Y:S01]  /*14f0*/  MUFU.RSQ R0, -QNAN ;  /* 0xffc0000000007908 */ /* 0x000e220000001400 */
[----:B------:R-:W-:Y:S05]  /*1500*/  BRA `(.L_x_44) ;  /* 0x0000000000047947 */ /* 0x000fea0003800000 */
.L_x_36:
[----:B------:R-:W-:-:S07]  /*1510*/  FADD.FTZ R0, R3, R0 ;  /* 0x0000000003007221 */ /* 0x000fce0000010000 */
.L_x_44:
[----:B------:R-:W-:Y:S05]  /*1520*/  BSYNC.RECONVERGENT B2 ;  /* 0x0000000000027941 */ /* 0x000fea0003800200 */
.L_x_34:
[----:B------:R-:W-:Y:S02]  /*1530*/  IMAD.MOV.U32 R3, RZ, RZ, 0x0 ;  /* 0x00000000ff037424 */ /* 0x000fe400078e00ff */
[----:B0-----:R-:W-:Y:S02]  /*1540*/  IMAD.MOV.U32 R23, RZ, RZ, R0 ;  /* 0x000000ffff177224 */ /* 0x001fe400078e0000 */
[----:B------:R-:W-:Y:S05]  /*1550*/  RET.REL.NODEC R2 `(_Z5DTRSMPfS_iiib) ;  /* 0xffffffe802a87950 */ /* 0x000fea0003c3ffff */
.L_x_45:
        /* <DEDUP_REMOVED lines=10> */
.L_x_87:


//--------------------- .text._Z11LU_DiagonalPfii --------------------------
	.section	.text._Z11LU_DiagonalPfii,"ax",@progbits
	.align	128
        .global         _Z11LU_DiagonalPfii
        .type           _Z11LU_DiagonalPfii,@function
        .size           _Z11LU_DiagonalPfii,(.L_x_88 - _Z11LU_DiagonalPfii)
        .other          _Z11LU_DiagonalPfii,@"STO_CUDA_ENTRY STV_DEFAULT"
_Z11LU_DiagonalPfii:
.text._Z11LU_DiagonalPfii:
[----:B------:R-:W-:Y:S01]  /*0000*/  LDC R1, c[0x0][0x37c] ;  /* 0x0000df00ff017b82 */ /* 0x000fe20000000800 */
[----:B------:R-:W0:Y:S02]  /*0010*/  LDCU UR5, c[0x0][0x388] ;  /* 0x00007100ff0577ac */ /* 0x000e240008000800 */
[----:B0-----:R-:W-:-:S06]  /*0020*/  UISETP.GE.AND UP0, UPT, UR5, 0x1, UPT ;  /* 0x000000010500788c */ /* 0x001fcc000bf06270 */
[----:B------:R-:W-:-:S13]  /*0030*/  PLOP3.LUT P0, PT, PT, PT, UP0, 0x80, 0x8 ;  /* 0x000000000008781c */ /* 0x000fda0003f0f008 */
[----:B------:R-:W-:Y:S05]  /*0040*/  @!P0 EXIT ;  /* 0x000000000000894d */ /* 0x000fea0003800000 */
[----:B------:R-:W0:Y:S01]  /*0050*/  S2R R15, SR_TID.Y ;  /* 0x00000000000f7919 */ /* 0x000e220000002200 */
[----:B------:R-:W0:Y:S01]  /*0060*/  LDCU UR7, c[0x0][0x38c] ;  /* 0x00007180ff0777ac */ /* 0x000e220008000800 */
[----:B------:R-:W1:Y:S01]  /*0070*/  LDC.64 R4, c[0x0][0x380] ;  /* 0x0000e000ff047b82 */ /* 0x000e620000000a00 */
[----:B------:R-:W2:Y:S01]  /*0080*/  S2R R2, SR_TID.X ;  /* 0x0000000000027919 */ /* 0x000ea20000002100 */
[----:B------:R-:W-:Y:S01]  /*0090*/  UISETP.GE.U32.AND UP0, UPT, UR5, 0x4, UPT ;  /* 0x000000040500788c */ /* 0x000fe2000bf06070 */
[----:B------:R-:W3:Y:S01]  /*00a0*/  LDCU.64 UR14, c[0x0][0x358] ;  /* 0x00006b00ff0e77ac */ /* 0x000ee20008000a00 */
[----:B------:R-:W-:Y:S01]  /*00b0*/  ULOP3.LUT UR13, UR5, 0x3, URZ, 0xc0, !UPT ;  /* 0x00000003050d7892 */ /* 0x000fe2000f8ec0ff */
[----:B------:R-:W-:Y:S01]  /*00c0*/  UMOV UR4, URZ ;  /* 0x000000ff00047c82 */ /* 0x000fe20008000000 */
[----:B0-----:R-:W-:-:S04]  /*00d0*/  IMAD R31, R15, UR7, RZ ;  /* 0x000000070f1f7c24 */ /* 0x001fc8000f8e02ff */
[----:B--2---:R-:W-:Y:S02]  /*00e0*/  IMAD.IADD R3, R31, 0x1, R2 ;  /* 0x000000011f037824 */ /* 0x004fe400078e0202 */
[----:B------:R-:W-:Y:S02]  /*00f0*/  IMAD R14, R2, UR7, RZ ;  /* 0x00000007020e7c24 */ /* 0x000fe4000f8e02ff */
[----:B-1----:R-:W-:Y:S01]  /*0100*/  IMAD.WIDE R4, R3, 0x4, R4 ;  /* 0x0000000403047825 */ /* 0x002fe200078e0204 */
[----:B---3--:R-:W-:Y:S06]  /*0110*/  BRA.U !UP0, `(.L_x_46) ;  /* 0x0000000d08587547 */ /* 0x008fec000b800000 */
[----:B------:R-:W0:Y:S01]  /*0120*/  LDCU.64 UR10, c[0x0][0x380] ;  /* 0x00007000ff0a77ac */ /* 0x000e220008000a00 */
[----:B------:R-:W1:Y:S01]  /*0130*/  LDC.64 R6, c[0x0][0x380] ;  /* 0x0000e000ff067b82 */ /* 0x000e620000000a00 */
[C---:B------:R-:W-:Y:S01]  /*0140*/  IADD3 R29, PT, PT, R2.reuse, UR7, RZ ;  /* 0x00000007021d7c10 */ /* 0x040fe2000fffe0ff */
[----:B------:R-:W-:Y:S01]  /*0150*/  IMAD.MOV.U32 R27, RZ, RZ, RZ ;  /* 0x000000ffff1b7224 */ /* 0x000fe200078e00ff */
[----:B------:R-:W-:Y:S01]  /*0160*/  UIMAD UR17, UR7, 0x3, URZ ;  /* 0x00000003071178a4 */ /* 0x000fe2000f8e02ff */
[----:B------:R-:W-:Y:S01]  /*0170*/  IMAD.MOV.U32 R25, RZ, RZ, R14 ;  /* 0x000000ffff197224 */ /* 0x000fe200078e000e */
[----:B------:R-:W-:Y:S01]  /*0180*/  USHF.L.U32 UR18, UR7, 0x1, URZ ;  /* 0x0000000107127899 */ /* 0x000fe200080006ff */
[----:B------:R-:W-:Y:S01]  /*0190*/  MOV R23, R2 ;  /* 0x0000000200177202 */ /* 0x000fe20000000f00 */
[----:B------:R-:W-:Y:S01]  /*01a0*/  IMAD.MOV.U32 R21, RZ, RZ, R31 ;  /* 0x000000ffff157224 */ /* 0x000fe200078e001f */
[----:B------:R-:W-:Y:S01]  /*01b0*/  ULOP3.LUT UR4, UR5, 0x7ffffffc, URZ, 0xc0, !UPT ;  /* 0x7ffffffc05047892 */ /* 0x000fe2000f8ec0ff */
[C---:B------:R-:W-:Y:S01]  /*01c0*/  VIADD R18, R2.reuse, UR17 ;  /* 0x0000001102127c36 */ /* 0x040fe20008000000 */
[----:B------:R-:W2:Y:S01]  /*01d0*/  LDCU UR19, c[0x0][0x38c] ;  /* 0x00007180ff1377ac */ /* 0x000ea20008000800 */
[----:B------:R-:W-:Y:S01]  /*01e0*/  IADD3 R19, PT, PT, R2, UR18, RZ ;  /* 0x0000001202137c10 */ /* 0x000fe2000fffe0ff */
[----:B------:R-:W3:Y:S01]  /*01f0*/  LDCU UR22, c[0x0][0x388] ;  /* 0x00007100ff1677ac */ /* 0x000ee20008000800 */
[----:B0-----:R-:W-:Y:S01]  /*0200*/  UIADD3 UR9, UP0, UPT, UR10, 0x8, URZ ;  /* 0x000000080a097890 */ /* 0x001fe2000ff1e0ff */
[----:B------:R-:W0:Y:S03]  /*0210*/  LDCU UR12, c[0x0][0x38c] ;  /* 0x00007180ff0c77ac */ /* 0x000e260008000800 */
[----:B------:R-:W-:-:S02]  /*0220*/  UIADD3.X UR10, UPT, UPT, URZ, UR11, URZ, UP0, !UPT ;  /* 0x0000000bff0a7290 */ /* 0x000fc400087fe4ff */
[----:B------:R-:W-:Y:S01]  /*0230*/  IMAD.U32 R10, RZ, RZ, UR9 ;  /* 0x00000009ff0a7e24 */ /* 0x000fe2000f8e00ff */
[----:B------:R-:W4:Y:S03]  /*0240*/  LDCU.64 UR24, c[0x0][0x380] ;  /* 0x00007000ff1877ac */ /* 0x000f260008000a00 */
[----:B------:R-:W-:Y:S01]  /*0250*/  IMAD.U32 R11, RZ, RZ, UR10 ;  /* 0x0000000aff0b7e24 */ /* 0x000fe2000f8e00ff */
[----:B------:R-:W-:Y:S01]  /*0260*/  ULEA UR16, UR7, 0x4, 0x2 ;  /* 0x0000000407107891 */ /* 0x000fe2000f8e10ff */
[----:B------:R-:W-:Y:S01]  /*0270*/  UMOV UR5, URZ ;  /* 0x000000ff00057c82 */ /* 0x000fe20008000000 */
[----:B------:R-:W-:Y:S01]  /*0280*/  IMAD.WIDE R8, R31, 0x4, R10 ;  /* 0x000000041f087825 */ /* 0x000fe200078e020a */
[----:B------:R-:W-:-:S03]  /*0290*/  UMOV UR6, URZ ;  /* 0x000000ff00067c82 */ /* 0x000fc60008000000 */
[----:B--23--:R-:W-:-:S07]  /*02a0*/  IMAD.WIDE R10, R14, 0x4, R10 ;  /* 0x000000040e0a7825 */ /* 0x00cfce00078e020a */
.L_x_69:
[----:B------:R-:W-:Y:S01]  /*02b0*/  BAR.SYNC.DEFER_BLOCKING 0x0 ;  /* 0x0000000000007b1d */ /* 0x000fe20000010000 */
[----:B------:R-:W-:-:S04]  /*02c0*/  ISETP.GE.U32.AND P0, PT, R2, UR22, PT ;  /* 0x0000001602007c0c */ /* 0x000fc8000bf06070 */
[----:B------:R-:W-:Y:S01]  /*02d0*/  ISETP.LE.U32.OR P1, PT, R2, UR5, P0 ;  /* 0x0000000502007c0c */ /* 0x000fe20008723470 */
[----:B------:R-:W-:-:S12]  /*02e0*/  BSSY.RECONVERGENT B0, `(.L_x_47) ;  /* 0x0000014000007945 */ /* 0x000fd80003800200 */
[----:B------:R-:W-:Y:S05]  /*02f0*/  @P1 BRA `(.L_x_48) ;  /* 0x0000000000481947 */ /* 0x000fea0003800000 */
[----:B-1----:R-:W-:-:S06]  /*0300*/  IMAD.WIDE R16, R27, 0x4, R6 ;  /* 0x000000041b107825 */ /* 0x002fcc00078e0206 */
[----:B------:R-:W2:Y:S01]  /*0310*/  LDG.E R17, desc[UR14][R16.64] ;  /* 0x0000000e10117981 */ /* 0x000ea2000c1e1900 */
[----:B------:R-:W-:-:S05]  /*0320*/  IMAD.WIDE R12, R25, 0x4, R6 ;  /* 0x00000004190c7825 */ /* 0x000fca00078e0206 */
        /* <DEDUP_REMOVED lines=10> */
[----:B------:R-:W-:Y:S01]  /*03d0*/  IMAD.MOV.U32 R3, RZ, RZ, R17 ;  /* 0x000000ffff037224 */ /* 0x000fe200078e0011 */
[----:B------:R-:W-:-:S07]  /*03e0*/  MOV R16, 0x400 ;  /* 0x0000040000107802 */ /* 0x000fce0000000f00 */
[----:B0---4-:R-:W-:Y:S05]  /*03f0*/  CALL.REL.NOINC `($__internal_1_$__cuda_sm3x_div_rn_noftz_f32_slowpath) ;  /* 0x0000000c00987944 */ /* 0x011fea0003c00000 */
.L_x_50:
[----:B0---4-:R-:W-:Y:S05]  /*0400*/  BSYNC.RECONVERGENT B1 ;  /* 0x0000000000017941 */ /* 0x011fea0003800200 */
.L_x_49:
[----:B------:R2:W-:Y:S02]  /*0410*/  STG.E desc[UR14][R12.64], R3 ;  /* 0x000000030c007986 */ /* 0x0005e4000c10190e */
.L_x_48:
[----:B0---4-:R-:W-:Y:S05]  /*0420*/  BSYNC.RECONVERGENT B0 ;  /* 0x0000000000007941 */ /* 0x011fea0003800200 */
.L_x_47:
[CC--:B------:R-:W-:Y:S01]  /*0430*/  VIMNMX.U32 R0, PT, PT, R2.reuse, R15.reuse, PT ;  /* 0x0000000f02007248 */ /* 0x0c0fe20003fe0000 */
[----:B------:R-:W-:Y:S01]  /*0440*/  BAR.SYNC.DEFER_BLOCKING 0x0 ;  /* 0x0000000000007b1d */ /* 0x000fe20000010000 */
[----:B--2---:R-:W-:Y:S02]  /*0450*/  VIMNMX.U32 R3, PT, PT, R2, R15, !PT ;  /* 0x0000000f02037248 */ /* 0x004fe40007fe0000 */
[----:B------:R-:W-:-:S03]  /*0460*/  ISETP.GT.U32.AND P1, PT, R0, UR5, PT ;  /* 0x0000000500007c0c */ /* 0x000fc6000bf24070 */
[----:B------:R-:W-:Y:S01]  /*0470*/  BSSY.RECONVERGENT B0, `(.L_x_51) ;  /* 0x000000a000007945 */ /* 0x000fe20003800200 */
[----:B------:R-:W-:-:S13]  /*0480*/  ISETP.GE.U32.OR P1, PT, R3, UR22, !P1 ;  /* 0x0000001603007c0c */ /* 0x000fda000cf26470 */
[----:B------:R-:W-:Y:S05]  /*0490*/  @P1 BRA `(.L_x_52) ;  /* 0x00000000001c1947 */ /* 0x000fea0003800000 */
[--C-:B-1----:R-:W-:Y:S01]  /*04a0*/  IMAD.WIDE R16, R21, 0x4, R6.reuse ;  /* 0x0000000415107825 */ /* 0x102fe200078e0206 */
[----:B------:R-:W2:Y:S03]  /*04b0*/  LDG.E R3, desc[UR14][R4.64] ;  /* 0x0000000e04037981 */ /* 0x000ea6000c1e1900 */
[----:B------:R-:W-:Y:S02]  /*04c0*/  IMAD.WIDE R12, R23, 0x4, R6 ;  /* 0x00000004170c7825 */ /* 0x000fe400078e0206 */
[----:B------:R-:W2:Y:S04]  /*04d0*/  LDG.E R16, desc[UR14][R16.64] ;  /* 0x0000000e10107981 */ /* 0x000ea8000c1e1900 */
[----:B------:R-:W2:Y:S02]  /*04e0*/  LDG.E R13, desc[UR14][R12.64] ;  /* 0x0000000e0c0d7981 */ /* 0x000ea4000c1e1900 */
[----:B--2---:R-:W-:-:S05]  /*04f0*/  FFMA R3, -R16, R13, R3 ;  /* 0x0000000d10037223 */ /* 0x004fca0000000103 */
[----:B------:R0:W-:Y:S02]  /*0500*/  STG.E desc[UR14][R4.64], R3 ;  /* 0x0000000304007986 */ /* 0x0001e4000c10190e */
.L_x_52:
[----:B------:R-:W-:Y:S05]  /*0510*/  BSYNC.RECONVERGENT B0 ;  /* 0x0000000000007941 */ /* 0x000fea0003800200 */
.L_x_51:
[----:B------:R-:W-:Y:S01]  /*0520*/  BAR.SYNC.DEFER_BLOCKING 0x0 ;  /* 0x0000000000007b1d */ /* 0x000fe20000010000 */
[----:B------:R-:W-:-:S05]  /*0530*/  UIADD3 UR11, UPT, UPT, UR5, 0x1, URZ ;  /* 0x00000001050b7890 */ /* 0x000fca000fffe0ff */
[----:B------:R-:W-:Y:S02]  /*0540*/  BSSY.RECONVERGENT B0, `(.L_x_53) ;  /* 0x000001a000007945 */ /* 0x000fe40003800200 */
[----:B------:R-:W-:Y:S01]  /*0550*/  BAR.SYNC.DEFER_BLOCKING 0x0 ;  /* 0x0000000000007b1d */ /* 0x000fe20000010000 */
[----:B------:R-:W-:-:S13]  /*0560*/  ISETP.LE.U32.OR P1, PT, R2, UR11, P0 ;  /* 0x0000000b02007c0c */ /* 0x000fda0008723470 */
[----:B------:R-:W-:Y:S05]  /*0570*/  @P1 BRA `(.L_x_54) ;  /* 0x0000000000581947 */ /* 0x000fea0003800000 */
[----:B------:R-:W-:Y:S01]  /*0580*/  UIADD3 UR7, UP0, UPT, UR19, UR5, URZ ;  /* 0x0000000513077290 */ /* 0x000fe2000ff1e0ff */
[----:B------:R-:W2:Y:S03]  /*0590*/  LDG.E R0, desc[UR14][R10.64+-0x4] ;  /* 0xfffffc0e0a007981 */ /* 0x000ea6000c1e1900 */
[----:B------:R-:W-:Y:S02]  /*05a0*/  ULEA.HI.X.SX32 UR8, UR19, UR6, 0x1, UP0 ;  /* 0x0000000613087291 */ /* 0x000fe400080f0eff */
[----:B------:R-:W-:-:S04]  /*05b0*/  ULEA UR20, UP0, UR7, UR24, 0x2 ;  /* 0x0000001807147291 */ /* 0x000fc8000f8010ff */
[----:B------:R-:W-:Y:S02]  /*05c0*/  ULEA.HI.X UR7, UR7, UR25, UR8, 0x2, UP0 ;  /* 0x0000001907077291 */ /* 0x000fe400080f1408 */
[----:B------:R-:W-:-:S04]  /*05d0*/  IMAD.U32 R12, RZ, RZ, UR20 ;  /* 0x00000014ff0c7e24 */ /* 0x000fc8000f8e00ff */
[----:B------:R-:W-:-:S06]  /*05e0*/  MOV R13, UR7 ;  /* 0x00000007000d7c02 */ /* 0x000fcc0008000f00 */
[----:B------:R-:W0:Y:S01]  /*05f0*/  LDG.E R13, desc[UR14][R12.64+0x4] ;  /* 0x0000040e0c0d7981 */ /* 0x000e22000c1e1900 */
[----:B------:R-:W-:Y:S01]  /*0600*/  BSSY.RECONVERGENT B1, `(.L_x_55) ;  /* 0x000000c000017945 */ /* 0x000fe20003800200 */
[----:B0-----:R-:W0:Y:S08]  /*0610*/  MUFU.RCP R3, R13 ;  /* 0x0000000d00037308 */ /* 0x001e300000001000 */
[----:B--2---:R-:W2:Y:S01]  /*0620*/  FCHK P1, R0, R13 ;  /* 0x0000000d00007302 */ /* 0x004ea20000020000 */
[----:B0-----:R-:W-:-:S04]  /*0630*/  FFMA R16, -R13, R3, 1 ;  /* 0x3f8000000d107423 */ /* 0x001fc80000000103 */
[----:B------:R-:W-:-:S04]  /*0640*/  FFMA R3, R3, R16, R3 ;  /* 0x0000001003037223 */ /* 0x000fc80000000003 */
[----:B------:R-:W-:-:S04]  /*0650*/  FFMA R16, R0, R3, RZ ;  /* 0x0000000300107223 */ /* 0x000fc800000000ff */
[----:B------:R-:W-:-:S04]  /*0660*/  FFMA R17, -R13, R16, R0 ;  /* 0x000000100d117223 */ /* 0x000fc80000000100 */
[----:B------:R-:W-:Y:S01]  /*0670*/  FFMA R3, R3, R17, R16 ;  /* 0x0000001103037223 */ /* 0x000fe20000000010 */
[----:B--2---:R-:W-:Y:S06]  /*0680*/  @!P1 BRA `(.L_x_56) ;  /* 0x00000000000c9947 */ /* 0x004fec0003800000 */
[----:B------:R-:W-:Y:S01]  /*0690*/  IMAD.MOV.U32 R3, RZ, RZ, R13 ;  /* 0x000000ffff037224 */ /* 0x000fe200078e000d */
[----:B------:R-:W-:-:S07]  /*06a0*/  MOV R16, 0x6c0 ;  /* 0x000006c000107802 */ /* 0x000fce0000000f00 */
[----:B-1----:R-:W-:Y:S05]  /*06b0*/  CALL.REL.NOINC `($__internal_1_$__cuda_sm3x_div_rn_noftz_f32_slowpath) ;  /* 0x0000000800e87944 */ /* 0x002fea0003c00000 */
.L_x_56:
[----:B------:R-:W-:Y:S05]  /*06c0*/  BSYNC.RECONVERGENT B1 ;  /* 0x0000000000017941 */ /* 0x000fea0003800200 */
.L_x_55:
[----:B------:R2:W-:Y:S02]  /*06d0*/  STG.E desc[UR14][R10.64+-0x4], R3 ;  /* 0xfffffc030a007986 */ /* 0x0005e4000c10190e */
.L_x_54:
[----:B------:R-:W-:Y:S05]  /*06e0*/  BSYNC.RECONVERGENT B0 ;  /* 0x0000000000007941 */ /* 0x000fea0003800200 */
.L_x_53:
[CC--:B------:R-:W-:Y:S01]  /*06f0*/  VIMNMX.U32 R0, PT, PT, R2.reuse, R15.reuse, PT ;  /* 0x0000000f02007248 */ /* 0x0c0fe20003fe0000 */
[----:B------:R-:W-:Y:S01]  /*0700*/  BAR.SYNC.DEFER_BLOCKING 0x0 ;  /* 0x0000000000007b1d */ /* 0x000fe20000010000 */
[----:B0-2---:R-:W-:Y:S02]  /*0710*/  VIMNMX.U32 R3, PT, PT, R2, R15, !PT ;  /* 0x0000000f02037248 */ /* 0x005fe40007fe0000 */
[----:B------:R-:W-:-:S03]  /*0720*/  ISETP.GT.U32.AND P1, PT, R0, UR11, PT ;  /* 0x0000000b00007c0c */ /* 0x000fc6000bf24070 */
[----:B------:R-:W-:Y:S01]  /*0730*/  BSSY.RECONVERGENT B0, `(.L_x_57) ;  /* 0x0000009000007945 */ /* 0x000fe20003800200 */
[----:B------:R-:W-:-:S13]  /*0740*/  ISETP.GE.U32.OR P1, PT, R3, UR22, !P1 ;  /* 0x0000001603007c0c */ /* 0x000fda000cf26470 */
[----:B------:R-:W-:Y:S05]  /*0750*/  @P1 BRA `(.L_x_58) ;  /* 0x0000000000181947 */ /* 0x000fea0003800000 */
[----:B-1----:R-:W-:Y:S01]  /*0760*/  IMAD.WIDE R12, R29, 0x4, R6 ;  /* 0x000000041d0c7825 */ /* 0x002fe200078e0206 */
[----:B------:R-:W2:Y:S04]  /*0770*/  LDG.E R0, desc[UR14][R8.64+-0x4] ;  /* 0xfffffc0e08007981 */ /* 0x000ea8000c1e1900 */
[----:B------:R-:W2:Y:S04]  /*0780*/  LDG.E R3, desc[UR14][R4.64] ;  /* 0x0000000e04037981 */ /* 0x000ea8000c1e1900 */
[----:B------:R-:W2:Y:S02]  /*0790*/  LDG.E R13, desc[UR14][R12.64] ;  /* 0x0000000e0c0d7981 */ /* 0x000ea4000c1e1900 */
[----:B--2---:R-:W-:-:S05]  /*07a0*/  FFMA R3, -R0, R13, R3 ;  /* 0x0000000d00037223 */ /* 0x004fca0000000103 */
[----:B------:R0:W-:Y:S02]  /*07b0*/  STG.E desc[UR14][R4.64], R3 ;  /* 0x0000000304007986 */ /* 0x0001e4000c10190e */
.L_x_58:
[----:B------:R-:W-:Y:S05]  /*07c0*/  BSYNC.RECONVERGENT B0 ;  /* 0x0000000000007941 */ /* 0x000fea0003800200 */
.L_x_57:
        /* <DEDUP_REMOVED lines=26> */
.L_x_62:
[----:B------:R-:W-:Y:S05]  /*0970*/  BSYNC.RECONVERGENT B1 ;  /* 0x0000000000017941 */ /* 0x000fea0003800200 */
.L_x_61:
[----:B------:R2:W-:Y:S02]  /*0980*/  STG.E desc[UR14][R10.64], R3 ;  /* 0x000000030a007986 */ /* 0x0005e4000c10190e */
.L_x_60:
[----:B------:R-:W-:Y:S05]  /*0990*/  BSYNC.RECONVERGENT B0 ;  /* 0x0000000000007941 */ /* 0x000fea0003800200 */
.L_x_59:
        /* <DEDUP_REMOVED lines=13> */
.L_x_64:
[----:B------:R-:W-:Y:S05]  /*0a70*/  BSYNC.RECONVERGENT B0 ;  /* 0x0000000000007941 */ /* 0x000fea0003800200 */
.L_x_63:
        /* <DEDUP_REMOVED lines=26> */
.L_x_68:
[----:B------:R-:W-:Y:S05]  /*0c20*/  BSYNC.RECONVERGENT B1 ;  /* 0x0000000000017941 */ /* 0x000fea0003800200 */
.L_x_67:
[----:B------:R2:W-:Y:S02]  /*0c30*/  STG.E desc[UR14][R10.64+0x4], R3 ;  /* 0x000004030a007986 */ /* 0x0005e4000c10190e */
.L_x_66:
[----:B------:R-:W-:Y:S05]  /*0c40*/  BSYNC.RECONVERGENT B0 ;  /* 0x0000000000007941 */ /* 0x000fea0003800200 */
.L_x_65:
[CC--:B------:R-:W-:Y:S01]  /*0c50*/  VIMNMX.U32 R0, PT, PT, R2.reuse, R15.reuse, PT ;  /* 0x0000000f02007248 */ /* 0x0c0fe20003fe0000 */
[----:B------:R-:W-:Y:S01]  /*0c60*/  BAR.SYNC.DEFER_BLOCKING 0x0 ;  /* 0x0000000000007b1d */ /* 0x000fe20000010000 */
[----:B0-2---:R-:W-:Y:S02]  /*0c70*/  VIMNMX.U32 R3, PT, PT, R2, R15, !PT ;  /* 0x0000000f02037248 */ /* 0x005fe40007fe0000 */
[----:B------:R-:W-:-:S04]  /*0c80*/  ISETP.GT.U32.AND P0, PT, R0, UR11, PT ;  /* 0x0000000b00007c0c */ /* 0x000fc8000bf04070 */
[----:B------:R-:W-:-:S13]  /*0c90*/  ISETP.GE.U32.OR P0, PT, R3, UR22, !P0 ;  /* 0x0000001603007c0c */ /* 0x000fda000c706470 */
[----:B------:R-:W0:Y:S01]  /*0ca0*/  @!P0 LDC.64 R12, c[0x0][0x380] ;  /* 0x0000e000ff0c8b82 */ /* 0x000e220000000a00 */
[----:B------:R2:W3:Y:S04]  /*0cb0*/  @!P0 LDG.E R0, desc[UR14][R8.64+0x4] ;  /* 0x0000040e08008981 */ /* 0x0004e8000c1e1900 */
[----:B------:R-:W3:Y:S01]  /*0cc0*/  @!P0 LDG.E R3, desc[UR14][R4.64] ;  /* 0x0000000e04038981 */ /* 0x000ee2000c1e1900 */
[----:B0-----:R-:W-:-:S06]  /*0cd0*/  @!P0 IMAD.WIDE R12, R18, 0x4, R12 ;  /* 0x00000004120c8825 */ /* 0x001fcc00078e020c */
[----:B------:R-:W3:Y:S01]  /*0ce0*/  @!P0 LDG.E R13, desc[UR14][R12.64] ;  /* 0x0000000e0c0d8981 */ /* 0x000ee2000c1e1900 */
[----:B------:R-:W-:Y:S01]  /*0cf0*/  UIADD3 UR5, UP0, UPT, UR5, 0x4, URZ ;  /* 0x0000000405057890 */ /* 0x000fe2000ff1e0ff */
[----:B--2---:R-:W-:-:S03]  /*0d00*/  IADD3 R8, P1, PT, R8, 0x10, RZ ;  /* 0x0000001008087810 */ /* 0x004fc60007f3e0ff */
[----:B------:R-:W-:Y:S02]  /*0d10*/  UIADD3.X UR6, UPT, UPT, URZ, UR6, URZ, UP0, !UPT ;  /* 0x00000006ff067290 */ /* 0x000fe400087fe4ff */
[----:B------:R-:W-:Y:S01]  /*0d20*/  UISETP.NE.AND UP0, UPT, UR5, UR4, UPT ;  /* 0x000000040500728c */ /* 0x000fe2000bf05270 */
[----:B------:R-:W-:Y:S01]  /*0d30*/  IMAD.X R9, RZ, RZ, R9, P1 ;  /* 0x000000ffff097224 */ /* 0x000fe200008e0609 */
[----:B------:R-:W-:Y:S01]  /*0d40*/  UMOV UR7, UR12 ;  /* 0x0000000c00077c82 */ /* 0x000fe20008000000 */
[----:B------:R-:W-:Y:S01]  /*0d50*/  IADD3 R10, P1, PT, R10, 0x10, RZ ;  /* 0x000000100a0a7810 */ /* 0x000fe20007f3e0ff */
[----:B------:R-:W-:Y:S01]  /*0d60*/  IMAD.U32 R16, RZ, RZ, UR7 ;  /* 0x00000007ff107e24 */ /* 0x000fe2000f8e00ff */
[----:B------:R-:W-:Y:S01]  /*0d70*/  IADD3 R25, PT, PT, R25, 0x4, RZ ;  /* 0x0000000419197810 */ /* 0x000fe20007ffe0ff */
[----:B------:R-:W-:Y:S02]  /*0d80*/  VIADD R21, R21, 0x4 ;  /* 0x0000000415157836 */ /* 0x000fe40000000000 */
[----:B------:R-:W-:-:S02]  /*0d90*/  IMAD.X R11, RZ, RZ, R11, P1 ;  /* 0x000000ffff0b7224 */ /* 0x000fc400008e060b */
[----:B------:R-:W-:Y:S02]  /*0da0*/  IMAD R23, R16, 0x4, R23 ;  /* 0x0000000410177824 */ /* 0x000fe400078e0217 */
[----:B------:R-:W-:Y:S01]  /*0db0*/  VIADD R27, R27, UR16 ;  /* 0x000000101b1b7c36 */ /* 0x000fe20008000000 */
[----:B------:R-:W-:Y:S02]  /*0dc0*/  ULEA UR17, UR7, UR17, 0x2 ;  /* 0x0000001107117291 */ /* 0x000fe4000f8e10ff */
[----:B------:R-:W-:Y:S02]  /*0dd0*/  ULEA UR18, UR7, UR18, 0x2 ;  /* 0x0000001207127291 */ /* 0x000fe4000f8e10ff */
[----:B------:R-:W-:Y:S01]  /*0de0*/  ULEA UR19, UR7, UR19, 0x2 ;  /* 0x0000001307137291 */ /* 0x000fe2000f8e10ff */
[----:B---3--:R-:W-:-:S05]  /*0df0*/  @!P0 FFMA R3, -R0, R13, R3 ;  /* 0x0000000d00038223 */ /* 0x008fca0000000103 */
[----:B------:R0:W-:Y:S01]  /*0e00*/  @!P0 STG.E desc[UR14][R4.64], R3 ;  /* 0x0000000304008986 */ /* 0x0001e2000c10190e */
[----:B------:R-:W-:-:S04]  /*0e10*/  MOV R0, UR7 ;  /* 0x0000000700007c02 */ /* 0x000fc80008000f00 */
[C---:B------:R-:W-:Y:S02]  /*0e20*/  LEA R19, R0.reuse, R19, 0x2 ;  /* 0x0000001300137211 */ /* 0x040fe400078e10ff */
[----:B------:R-:W-:Y:S01]  /*0e30*/  LEA R29, R0, R29, 0x2 ;  /* 0x0000001d001d7211 */ /* 0x000fe200078e10ff */
[----:B0-----:R-:W-:-:S04]  /*0e40*/  IMAD.U32 R3, RZ, RZ, UR7 ;  /* 0x00000007ff037e24 */ /* 0x001fc8000f8e00ff */
[----:B------:R-:W-:Y:S01]  /*0e50*/  IMAD R18, R3, 0x4, R18 ;  /* 0x0000000403127824 */ /* 0x000fe200078e0212 */
[----:B------:R-:W-:Y:S06]  /*0e60*/  BAR.SYNC.DEFER_BLOCKING 0x0 ;  /* 0x0000000000007b1d */ /* 0x000fec0000010000 */
[----:B------:R-:W-:Y:S05]  /*0e70*/  BRA.U UP0, `(.L_x_69) ;  /* 0xfffffff5000c7547 */ /* 0x000fea000b83ffff */
.L_x_46:
[----:B------:R-:W-:-:S13]  /*0e80*/  ISETP.NE.AND P0, PT, RZ, UR13, PT ;  /* 0x0000000dff007c0c */ /* 0x000fda000bf05270 */
[----:B------:R-:W-:Y:S05]  /*0e90*/  @!P0 EXIT ;  /* 0x000000000000894d */ /* 0x000fea0003800000 */
[----:B------:R-:W-:Y:S01]  /*0ea0*/  IMAD.U32 R3, RZ, RZ, UR4 ;  /* 0x00000004ff037e24 */ /* 0x000fe2000f8e00ff */
[----:B------:R-:W-:Y:S01]  /*0eb0*/  IADD3 R31, PT, PT, R31, UR4, RZ ;  /* 0x000000041f1f7c10 */ /* 0x000fe2000fffe0ff */
[----:B------:R-:W-:Y:S01]  /*0ec0*/  VIADD R14, R14, UR4 ;  /* 0x000000040e0e7c36 */ /* 0x000fe20008000000 */
[----:B------:R-:W0:Y:S01]  /*0ed0*/  LDCU UR12, c[0x0][0x388] ;  /* 0x00007100ff0c77ac */ /* 0x000e220008000800 */
[----:B------:R-:W-:Y:S01]  /*0ee0*/  IMAD R8, R3, UR7, R2 ;  /* 0x0000000703087c24 */ /* 0x000fe2000f8e0202 */
[----:B------:R-:W2:Y:S01]  /*0ef0*/  LDCU.64 UR10, c[0x0][0x380] ;  /* 0x00007000ff0a77ac */ /* 0x000ea20008000a00 */
[----:B------:R-:W3:Y:S01]  /*0f00*/  LDCU UR16, c[0x0][0x38c] ;  /* 0x00007180ff1077ac */ /* 0x000ee20008000800 */
[----:B------:R-:W-:Y:S02]  /*0f10*/  UIMAD UR5, UR4, UR7, UR4 ;  /* 0x00000007040572a4 */ /* 0x000fe4000f8e0204 */
[----:B------:R-:W-:-:S12]  /*0f20*/  UIADD3 UR6, UPT, UPT, -UR13, URZ, URZ ;  /* 0x000000ff0d067290 */ /* 0x000fd8000fffe1ff */
.L_x_74:
[----:B------:R-:W-:Y:S01]  /*0f30*/  BAR.SYNC.DEFER_BLOCKING 0x0 ;  /* 0x0000000000007b1d */ /* 0x000fe20000010000 */
[----:B------:R-:W-:-:S04]  /*0f40*/  ISETP.GT.U32.AND P0, PT, R2, UR4, PT ;  /* 0x0000000402007c0c */ /* 0x000fc8000bf04070 */
[----:B0-----:R-:W-:Y:S01]  /*0f50*/  ISETP.GE.U32.OR P0, PT, R2, UR12, !P0 ;  /* 0x0000000c02007c0c */ /* 0x001fe2000c706470 */
[----:B------:R-:W-:-:S12]  /*0f60*/  BSSY.RECONVERGENT B0, `(.L_x_70) ;  /* 0x0000018000007945 */ /* 0x000fd80003800200 */
[----:B----4-:R-:W-:Y:S05]  /*0f70*/  @P0 BRA `(.L_x_71) ;  /* 0x0000000000580947 */ /* 0x010fea0003800000 */
[----:B--2---:R-:W-:-:S06]  /*0f80*/  UIMAD.WIDE UR8, UR5, 0x4, UR10 ;  /* 0x00000004050878a5 */ /* 0x004fcc000f8e020a */
[----:B------:R-:W-:Y:S01]  /*0f90*/  MOV R11, UR9 ;  /* 0x00000009000b7c02 */ /* 0x000fe20008000f00 */
[----:B------:R-:W-:-:S05]  /*0fa0*/  IMAD.U32 R10, RZ, RZ, UR8 ;  /* 0x00000008ff0a7e24 */ /* 0x000fca000f8e00ff */
[----:B------:R-:W2:Y:S01]  /*0fb0*/  LDG.E R11, desc[UR14][R10.64] ;  /* 0x0000000e0a0b7981 */ /* 0x000ea2000c1e1900 */
[----:B-1----:R-:W-:Y:S02]  /*0fc0*/  IMAD.U32 R6, RZ, RZ, UR10 ;  /* 0x0000000aff067e24 */ /* 0x002fe4000f8e00ff */
[----:B------:R-:W-:Y:S02]  /*0fd0*/  IMAD.U32 R7, RZ, RZ, UR11 ;  /* 0x0000000bff077e24 */ /* 0x000fe4000f8e00ff */
[----:B------:R-:W-:-:S05]  /*0fe0*/  IMAD.WIDE R6, R14, 0x4, R6 ;  /* 0x000000040e067825 */ /* 0x000fca00078e0206 */
[----:B------:R-:W4:Y:S01]  /*0ff0*/  LDG.E R0, desc[UR14][R6.64] ;  /* 0x0000000e06007981 */ /* 0x000f22000c1e1900 */
[----:B------:R-:W-:Y:S01]  /*1000*/  BSSY.RECONVERGENT B1, `(.L_x_72) ;  /* 0x000000c000017945 */ /* 0x000fe20003800200 */
[----:B--2---:R-:W0:Y:S08]  /*1010*/  MUFU.RCP R3, R11 ;  /* 0x0000000b00037308 */ /* 0x004e300000001000 */
[----:B----4-:R-:W1:Y:S01]  /*1020*/  FCHK P0, R0, R11 ;  /* 0x0000000b00007302 */ /* 0x010e620000000000 */
[----:B0-----:R-:W-:-:S04]  /*1030*/  FFMA R12, -R11, R3, 1 ;  /* 0x3f8000000b0c7423 */ /* 0x001fc80000000103 */
[----:B------:R-:W-:-:S04]  /*1040*/  FFMA R3, R3, R12, R3 ;  /* 0x0000000c03037223 */ /* 0x000fc80000000003 */
[----:B------:R-:W-:-:S04]  /*1050*/  FFMA R12, R0, R3, RZ ;  /* 0x00000003000c7223 */ /* 0x000fc800000000ff */
[----:B------:R-:W-:-:S04]  /*1060*/  FFMA R9, -R11, R12, R0 ;  /* 0x0000000c0b097223 */ /* 0x000fc80000000100 */
[----:B------:R-:W-:Y:S01]  /*1070*/  FFMA R3, R3, R9, R12 ;  /* 0x0000000903037223 */ /* 0x000fe2000000000c */
[----:B-1----:R-:W-:Y:S06]  /*1080*/  @!P0 BRA `(.L_x_73) ;  /* 0x00000000000c8947 */ /* 0x002fec0003800000 */
[----:B------:R-:W-:Y:S02]  /*1090*/  MOV R3, R11 ;  /* 0x0000000b00037202 */ /* 0x000fe40000000f00 */
[----:B------:R-:W-:-:S07]  /*10a0*/  MOV R16, 0x10c0 ;  /* 0x000010c000107802 */ /* 0x000fce0000000f00 */
[----:B---3--:R-:W-:Y:S05]  /*10b0*/  CALL.REL.NOINC `($__internal_1_$__cuda_sm3x_div_rn_noftz_f32_slowpath) ;  /* 0x0000000000687944 */ /* 0x008fea0003c00000 */
.L_x_73:
[----:B---3--:R-:W-:Y:S05]  /*10c0*/  BSYNC.RECONVERGENT B1 ;  /* 0x0000000000017941 */ /* 0x008fea0003800200 */
.L_x_72:
[----:B------:R0:W-:Y:S02]  /*10d0*/  STG.E desc[UR14][R6.64], R3 ;  /* 0x0000000306007986 */ /* 0x0001e4000c10190e */
.L_x_71:
[----:B--23--:R-:W-:Y:S05]  /*10e0*/  BSYNC.RECONVERGENT B0 ;  /* 0x0000000000007941 */ /* 0x00cfea0003800200 */
.L_x_70:
[CC--:B------:R-:W-:Y:S01]  /*10f0*/  VIMNMX.U32 R0, PT, PT, R2.reuse, R15.reuse, PT ;  /* 0x0000000f02007248 */ /* 0x0c0fe20003fe0000 */
[----:B------:R-:W-:Y:S01]  /*1100*/  BAR.SYNC.DEFER_BLOCKING 0x0 ;  /* 0x0000000000007b1d */ /* 0x000fe20000010000 */
[----:B0-----:R-:W-:Y:S02]  /*1110*/  VIMNMX.U32 R3, PT, PT, R2, R15, !PT ;  /* 0x0000000f02037248 */ /* 0x001fe40007fe0000 */
[----:B------:R-:W-:-:S04]  /*1120*/  ISETP.GT.U32.AND P0, PT, R0, UR4, PT ;  /* 0x0000000400007c0c */ /* 0x000fc8000bf04070 */
[----:B------:R-:W-:-:S13]  /*1130*/  ISETP.GE.U32.OR P0, PT, R3, UR12, !P0 ;  /* 0x0000000c03007c0c */ /* 0x000fda000c706470 */
[----:B------:R-:W1:Y:S01]  /*1140*/  @!P0 LDC.64 R10, c[0x0][0x380] ;  /* 0x0000e000ff0a8b82 */ /* 0x000e620000000a00 */
[----:B------:R-:W2:Y:S01]  /*1150*/  @!P0 LDG.E R3, desc[UR14][R4.64] ;  /* 0x0000000e04038981 */ /* 0x000ea2000c1e1900 */
[----:B-1----:R-:W-:-:S04]  /*1160*/  @!P0 IMAD.WIDE R6, R31, 0x4, R10 ;  /* 0x000000041f068825 */ /* 0x002fc800078e020a */
[----:B------:R-:W-:Y:S02]  /*1170*/  @!P0 IMAD.WIDE R10, R8, 0x4, R10 ;  /* 0x00000004080a8825 */ /* 0x000fe400078e020a */
[----:B------:R-:W2:Y:S04]  /*1180*/  @!P0 LDG.E R6, desc[UR14][R6.64] ;  /* 0x0000000e06068981 */ /* 0x000ea8000c1e1900 */
[----:B------:R-:W2:Y:S01]  /*1190*/  @!P0 LDG.E R11, desc[UR14][R10.64] ;  /* 0x0000000e0a0b8981 */ /* 0x000ea2000c1e1900 */
[----:B------:R-:W-:-:S04]  /*11a0*/  UIADD3 UR6, UPT, UPT, UR6, 0x1, URZ ;  /* 0x0000000106067890 */ /* 0x000fc8000fffe0ff */
[----:B------:R-:W-:Y:S01]  /*11b0*/  UISETP.NE.AND UP0, UPT, UR6, URZ, UPT ;  /* 0x000000ff0600728c */ /* 0x000fe2000bf05270 */
[----:B------:R-:W-:Y:S01]  /*11c0*/  VIADD R14, R14, 0x1 ;  /* 0x000000010e0e7836 */ /* 0x000fe20000000000 */
[----:B------:R-:W-:Y:S01]  /*11d0*/  IADD3 R31, PT, PT, R31, 0x1, RZ ;  /* 0x000000011f1f7810 */ /* 0x000fe20007ffe0ff */
[----:B------:R-:W-:Y:S01]  /*11e0*/  VIADD R8, R8, UR16 ;  /* 0x0000001008087c36 */ /* 0x000fe20008000000 */
[----:B------:R-:W-:Y:S02]  /*11f0*/  UIADD3.X UR5, UPT, UPT, UR5, UR16, URZ, UPT, !UPT ;  /* 0x0000001005057290 */ /* 0x000fe4000bffe4ff */
[----:B------:R-:W-:Y:S01]  /*1200*/  UIADD3 UR4, UPT, UPT, UR4, 0x1, URZ ;  /* 0x0000000104047890 */ /* 0x000fe2000fffe0ff */
[----:B--2---:R-:W-:-:S05]  /*1210*/  @!P0 FFMA R3, -R6, R11, R3 ;  /* 0x0000000b06038223 */ /* 0x004fca0000000103 */
[----:B------:R4:W-:Y:S01]  /*1220*/  @!P0 STG.E desc[UR14][R4.64], R3 ;  /* 0x0000000304008986 */ /* 0x0009e2000c10190e */
[----:B------:R-:W-:Y:S06]  /*1230*/  BAR.SYNC.DEFER_BLOCKING 0x0 ;  /* 0x0000000000007b1d */ /* 0x000fec0000010000 */
[----:B------:R-:W-:Y:S05]  /*1240*/  BRA.U UP0, `(.L_x_74) ;  /* 0xfffffffd00387547 */ /* 0x000fea000b83ffff */
[----:B------:R-:W-:Y:S05]  /*1250*/  EXIT ;  /* 0x000000000000794d */ /* 0x000fea0003800000 */
        .weak           $__internal_1_$__cuda_sm3x_div_rn_noftz_f32_slowpath
        .type           $__internal_1_$__cuda_sm3x_div_rn_noftz_f32_slowpath,@function
        .size           $__internal_1_$__cuda_sm3x_div_rn_noftz_f32_slowpath,(.L_x_88 - $__internal_1_$__cuda_sm3x_div_rn_noftz_f32_slowpath)
$__internal_1_$__cuda_sm3x_div_rn_noftz_f32_slowpath:
        /* <DEDUP_REMOVED lines=32> */
[----:B------:R-:W-:-:S03]  /*1460*/  @!P2 FFMA R3, R3, 1.84467440737095516160e+19, RZ ;  /* 0x5f8000000303a823 */ /* 0x000fc600000000ff */
[----:B------:R-:W-:-:S07]  /*1470*/  @!P2 IADD3 R20, PT, PT, R20, 0x40, RZ ;  /* 0x000000401414a810 */ /* 0x000fce0007ffe0ff */
.L_x_76:
[----:B------:R-:W-:Y:S01]  /*1480*/  LEA R24, R17, 0xc0800000, 0x17 ;  /* 0xc080000011187811 */ /* 0x000fe200078eb8ff */
[----:B------:R-:W-:Y:S04]  /*1490*/  BSSY.RECONVERGENT B3, `(.L_x_81) ;  /* 0x0000036000037945 */ /* 0x000fe80003800200 */
[----:B------:R-:W-:Y:S02]  /*14a0*/  IMAD.IADD R26, R3, 0x1, -R24 ;  /* 0x00000001031a7824 */ /* 0x000fe400078e0a18 */
[----:B------:R-:W-:Y:S02]  /*14b0*/  VIADD R24, R22, 0xffffff81 ;  /* 0xffffff8116187836 */ /* 0x000fe40000000000 */
[----:B------:R-:W0:Y:S01]  /*14c0*/  MUFU.RCP R28, R26 ;  /* 0x0000001a001c7308 */ /* 0x000e220000001000 */
[----:B------:R-:W-:Y:S01]  /*14d0*/  FADD.FTZ R33, -R26, -RZ ;  /* 0x800000ff1a217221 */ /* 0x000fe20000010100 */
[C---:B------:R-:W-:Y:S01]  /*14e0*/  IMAD R0, R24.reuse, -0x800000, R0 ;  /* 0xff80000018007824 */ /* 0x040fe200078e0200 */
[----:B------:R-:W-:-:S04]  /*14f0*/  IADD3 R35, PT, PT, R24, 0x7f, -R17 ;  /* 0x0000007f18237810 */ /* 0x000fc80007ffe811 */
[----:B------:R-:W-:Y:S01]  /*1500*/  IADD3 R35, PT, PT, R35, R20, RZ ;  /* 0x0000001423237210 */ /* 0x000fe20007ffe0ff */
[----:B0-----:R-:W-:-:S04]  /*1510*/  FFMA R3, R28, R33, 1 ;  /* 0x3f8000001c037423 */ /* 0x001fc80000000021 */
[----:B------:R-:W-:-:S04]  /*1520*/  FFMA R3, R28, R3, R28 ;  /* 0x000000031c037223 */ /* 0x000fc8000000001c */
[----:B------:R-:W-:-:S04]  /*1530*/  FFMA R22, R0, R3, RZ ;  /* 0x0000000300167223 */ /* 0x000fc800000000ff */
[----:B------:R-:W-:-:S04]  /*1540*/  FFMA R28, R33, R22, R0 ;  /* 0x00000016211c7223 */ /* 0x000fc80000000000 */
[----:B------:R-:W-:-:S04]  /*1550*/  FFMA R22, R3, R28, R22 ;  /* 0x0000001c03167223 */ /* 0x000fc80000000016 */
[----:B------:R-:W-:-:S04]  /*1560*/  FFMA R33, R33, R22, R0 ;  /* 0x0000001621217223 */ /* 0x000fc80000000000 */
[----:B------:R-:W-:-:S05]  /*1570*/  FFMA R0, R3, R33, R22 ;  /* 0x0000002103007223 */ /* 0x000fca0000000016 */
[----:B------:R-:W-:-:S04]  /*1580*/  SHF.R.U32.HI R17, RZ, 0x17, R0 ;  /* 0x00000017ff117819 */ /* 0x000fc80000011600 */
[----:B------:R-:W-:-:S05]  /*1590*/  LOP3.LUT R17, R17, 0xff, RZ, 0xc0, !PT ;  /* 0x000000ff11117812 */ /* 0x000fca00078ec0ff */
[----:B------:R-:W-:-:S04]  /*15a0*/  IMAD.IADD R17, R17, 0x1, R35 ;  /* 0x0000000111117824 */ /* 0x000fc800078e0223 */
[----:B------:R-:W-:-:S05]  /*15b0*/  VIADD R20, R17, 0xffffffff ;  /* 0xffffffff11147836 */ /* 0x000fca0000000000 */
        /* <DEDUP_REMOVED lines=9> */
[-CC-:B------:R-:W-:Y:S01]  /*1650*/  FFMA.RZ R20, R3, R33.reuse, R22.reuse ;  /* 0x0000002103147223 */ /* 0x180fe2000000c016 */
[C---:B------:R-:W-:Y:S02]  /*1660*/  ISETP.NE.AND P3, PT, R17.reuse, RZ, PT ;  /* 0x000000ff1100720c */ /* 0x040fe40003f65270 */
[----:B------:R-:W-:Y:S02]  /*1670*/  ISETP.NE.AND P2, PT, R17, RZ, PT ;  /* 0x000000ff1100720c */ /* 0x000fe40003f45270 */
[----:B------:R-:W-:Y:S01]  /*1680*/  LOP3.LUT R24, R20, 0x7fffff, RZ, 0xc0, !PT ;  /* 0x007fffff14187812 */ /* 0x000fe200078ec0ff */
[CCC-:B------:R-:W-:Y:S01]  /*1690*/  FFMA.RP R20, R3.reuse, R33.reuse, R22.reuse ;  /* 0x0000002103147223 */ /* 0x1c0fe20000008016 */
[----:B------:R-:W-:Y:S01]  /*16a0*/  FFMA.RM R3, R3, R33, R22 ;  /* 0x0000002103037223 */ /* 0x000fe20000004016 */
[----:B------:R-:W-:Y:S01]  /*16b0*/  IADD3 R33, PT, PT, R17, 0x20, RZ ;  /* 0x0000002011217810 */ /* 0x000fe20007ffe0ff */
        /* <DEDUP_REMOVED lines=15> */
.L_x_83:
[----:B------:R-:W-:-:S04]  /*17b0*/  LOP3.LUT R0, R0, 0x80000000, RZ, 0xc0, !PT ;  /* 0x8000000000007812 */ /* 0x000fc800078ec0ff */
[----:B------:R-:W-:Y:S01]  /*17c0*/  LOP3.LUT R0, R0, 0x7f800000, RZ, 0xfc, !PT ;  /* 0x7f80000000007812 */ /* 0x000fe200078efcff */
[----:B------:R-:W-:Y:S06]  /*17d0*/  BRA `(.L_x_84) ;  /* 0x0000000000047947 */ /* 0x000fec0003800000 */
.L_x_82:
[----:B------:R-:W-:-:S07]  /*17e0*/  LEA R0, R35, R0, 0x17 ;  /* 0x0000000023007211 */ /* 0x000fce00078eb8ff */
.L_x_84:
[----:B------:R-:W-:Y:S05]  /*17f0*/  BSYNC.RECONVERGENT B3 ;  /* 0x0000000000037941 */ /* 0x000fea0003800200 */
.L_x_81:
[----:B------:R-:W-:Y:S05]  /*1800*/  BRA `(.L_x_85) ;  /* 0x0000000000207947 */ /* 0x000fea0003800000 */
.L_x_80:
[----:B------:R-:W-:-:S04]  /*1810*/  LOP3.LUT R0, R3, 0x80000000, R0, 0x48, !PT ;  /* 0x8000000003007812 */ /* 0x000fc800078e4800 */
[----:B------:R-:W-:Y:S01]  /*1820*/  LOP3.LUT R0, R0, 0x7f800000, RZ, 0xfc, !PT ;  /* 0x7f80000000007812 */ /* 0x000fe200078efcff */
[----:B------:R-:W-:Y:S06]  /*1830*/  BRA `(.L_x_85) ;  /* 0x0000000000147947 */ /* 0x000fec0003800000 */
.L_x_79:
[----:B------:R-:W-:Y:S01]  /*1840*/  LOP3.LUT R0, R3, 0x80000000, R0, 0x48, !PT ;  /* 0x8000000003007812 */ /* 0x000fe200078e4800 */
[----:B------:R-:W-:Y:S06]  /*1850*/  BRA `(.L_x_85) ;  /* 0x00000000000c7947 */ /* 0x000fec0003800000 */
.L_x_78:
[----:B------:R-:W0:Y:S01]  /*1860*/  MUFU.RSQ R0, -QNAN ;  /* 0xffc0000000007908 */ /* 0x000e220000001400 */
[----:B------:R-:W-:Y:S05]  /*1870*/  BRA `(.L_x_85) ;  /* 0x0000000000047947 */ /* 0x000fea0003800000 */
.L_x_77:
[----:B------:R-:W-:-:S07]  /*1880*/  FADD.FTZ R0, R0, R3 ;  /* 0x0000000300007221 */ /* 0x000fce0000010000 */
.L_x_85:
[----:B------:R-:W-:Y:S05]  /*1890*/  BSYNC.RECONVERGENT B2 ;  /* 0x0000000000027941 */ /* 0x000fea0003800200 */
.L_x_75:
[----:B------:R-:W-:Y:S02]  /*18a0*/  HFMA2 R17, -RZ, RZ, 0, 0 ;  /* 0x00000000ff117431 */ /* 0x000fe400000001ff */
[----:B0-----:R-:W-:Y:S02]  /*18b0*/  IMAD.MOV.U32 R3, RZ, RZ, R0 ;  /* 0x000000ffff037224 */ /* 0x001fe400078e0000 */
[----:B------:R-:W-:Y:S05]  /*18c0*/  RET.REL.NODEC R16 `(_Z11LU_DiagonalPfii) ;  /* 0xffffffe410cc7950 */ /* 0x000fea0003c3ffff */
.L_x_86:
        /* <DEDUP_REMOVED lines=11> */
.L_x_88:


//--------------------- .nv.shared.reserved.0     --------------------------
	.section	.nv.shared.reserved.0,"aw",@nobits
	.weak		__nv_reservedSMEM_offset_0_alias
	.size		__nv_reservedSMEM_offset_0_alias, 0, 64
	.other		__nv_reservedSMEM_offset_0_alias,@"STO_CUDA_RESERVED_SHARED STV_DEFAULT"
__nv_reservedSMEM_offset_0_alias:
	.zero		0
	.zero		64


//--------------------- .nv.constant0._Z5DGEMMPfS_S_iii --------------------------
	.section	.nv.constant0._Z5DGEMMPfS_S_iii,"a",@progbits
	.sectionflags	@""
	.align	4
.nv.constant0._Z5DGEMMPfS_S_iii:
	.zero		932


//--------------------- .nv.constant0._Z5DTRSMPfS_iiib --------------------------
	.section	.nv.constant0._Z5DTRSMPfS_iiib,"a",@progbits
	.sectionflags	@""
	.align	4
.nv.constant0._Z5DTRSMPfS_iiib:
	.zero		925


//--------------------- .nv.constant0._Z11LU_DiagonalPfii --------------------------
	.section	.nv.constant0._Z11LU_DiagonalPfii,"a",@progbits
	.sectionflags	@""
	.align	4
.nv.constant0._Z11LU_DiagonalPfii:
	.zero		912


//--------------------- SYMBOLS --------------------------

	.type		.nv.reservedSmem.offset0,@object
	.size		.nv.reservedSmem.offset0,0x4
